//
// Generated by NVIDIA NVVM Compiler
//
// Compiler Build ID: CL-36424714
// Cuda compilation tools, release 13.0, V13.0.88
// Based on NVVM 20.0.0
//

.version 9.0
.target sm_100
.address_size 64

	// .globl	_Z16cudaDynamicAllocPcPi
.extern .func  (.param .b32 func_retval0) vprintf
(
	.param .b64 vprintf_param_0,
	.param .b64 vprintf_param_1
)
;
.extern .func  (.param .b64 func_retval0) malloc
(
	.param .b64 malloc_param_0
)
;
.extern .func free
(
	.param .b64 free_param_0
)
;
.global .align 1 .b8 $str[14] = {71, 80, 85, 32, 101, 110, 116, 101, 114, 32, 37, 100, 10};
.global .align 1 .b8 $str$1[11] = {33, 33, 33, 33, 37, 100, 32, 37, 100, 10};

.visible .entry _Z16cudaDynamicAllocPcPi(
	.param .u64 .ptr .align 1 _Z16cudaDynamicAllocPcPi_param_0,
	.param .u64 .ptr .align 1 _Z16cudaDynamicAllocPcPi_param_1
)
{
	.local .align 16 .b8 	__local_depot0[8388624];
	.reg .b64 	%SP;
	.reg .b64 	%SPL;
	.reg .pred 	%p<6>;
	.reg .b32 	%r<31>;
	.reg .b64 	%rd<21>;

	mov.u64 	%SPL, __local_depot0;
	cvta.local.u64 	%SP, %SPL;
	ld.param.u64 	%rd5, [_Z16cudaDynamicAllocPcPi_param_1];
	cvta.to.global.u64 	%rd1, %rd5;
	add.u64 	%rd2, %SPL, 0;
	add.u64 	%rd7, %SP, 8388608;
	add.u64 	%rd3, %SPL, 8388608;
	mov.b64 	%rd8, 2097152;
	st.local.u64 	[%rd3], %rd8;
	mov.u64 	%rd9, $str;
	cvta.global.u64 	%rd10, %rd9;
	{ // callseq 0, 0
	.param .b64 param0;
	st.param.b64 	[param0], %rd10;
	.param .b64 param1;
	st.param.b64 	[param1], %rd7;
	.param .b32 retval0;
	call.uni (retval0), 
	vprintf, 
	(
	param0, 
	param1
	);
	ld.param.b32 	%r16, [retval0];
	} // callseq 0
	mov.b32 	%r29, 0;
	mov.u64 	%rd15, $str$1;
	mov.u32 	%r28, %r29;
	mov.u32 	%r26, %r29;
$L__BB0_1:
	add.s32 	%r4, %r28, 2097151;
$L__BB0_2:
	mul.wide.s32 	%rd11, %r29, 4;
	add.s64 	%rd12, %rd1, %rd11;
	atom.relaxed.global.cas.b32 	%r8, [%rd12], %r29, -1;
	add.s32 	%r18, %r29, 1;
	and.b32  	%r29, %r18, 2097151;
	setp.eq.s32 	%p1, %r8, -1;
	@%p1 bra 	$L__BB0_2;
	add.s32 	%r10, %r28, 1;
	mul.wide.u32 	%rd13, %r28, 4;
	add.s64 	%rd14, %rd2, %rd13;
	st.local.u32 	[%rd14], %r8;
	setp.ne.s32 	%p2, %r28, %r4;
	mov.u32 	%r28, %r10;
	@%p2 bra 	$L__BB0_2;
	st.local.u32 	[%rd3], %r26;
	cvta.global.u64 	%rd16, %rd15;
	{ // callseq 1, 0
	.param .b64 param0;
	st.param.b64 	[param0], %rd16;
	.param .b64 param1;
	st.param.b64 	[param1], %rd7;
	.param .b32 retval0;
	call.uni (retval0), 
	vprintf, 
	(
	param0, 
	param1
	);
	ld.param.b32 	%r20, [retval0];
	} // callseq 1
	mov.b32 	%r30, 0;
$L__BB0_5:
	mul.wide.u32 	%rd18, %r30, 4;
	add.s64 	%rd19, %rd2, %rd18;
	ld.local.u32 	%r12, [%rd19];
	mul.wide.s32 	%rd20, %r12, 4;
	add.s64 	%rd4, %rd1, %rd20;
$L__BB0_6:
	atom.relaxed.global.cas.b32 	%r22, [%rd4], -1, %r12;
	setp.ne.s32 	%p3, %r22, -1;
	@%p3 bra 	$L__BB0_6;
	add.s32 	%r30, %r30, 1;
	setp.ne.s32 	%p4, %r30, 2097152;
	@%p4 bra 	$L__BB0_5;
	add.s32 	%r26, %r26, 1;
	setp.ne.s32 	%p5, %r26, 100;
	mov.b32 	%r28, 2097152;
	@%p5 bra 	$L__BB0_1;
	ret;

}
	// .globl	_Z9cudaAllocv
.visible .entry _Z9cudaAllocv()
{
	.reg .pred 	%p<4>;
	.reg .b32 	%r<13>;
	.reg .b64 	%rd<297>;

	mov.b32 	%r10, 0;
$L__BB1_1:
	mov.b32 	%r11, 0;
	{ // callseq 2, 0
	.param .b64 param0;
	st.param.b64 	[param0], 16777216;
	.param .b64 retval0;
	call.uni (retval0), 
	malloc, 
	(
	param0
	);
	ld.param.b64 	%rd4, [retval0];
	} // callseq 2
	mov.u64 	%rd296, %rd4;
$L__BB1_2:
	{ // callseq 3, 0
	.param .b64 param0;
	st.param.b64 	[param0], 1024;
	.param .b64 retval0;
	call.uni (retval0), 
	malloc, 
	(
	param0
	);
	ld.param.b64 	%rd5, [retval0];
	} // callseq 3
	st.u64 	[%rd296], %rd5;
	mov.b64 	%rd7, 0;
	st.u64 	[%rd5], %rd7;
	ld.u64 	%rd8, [%rd296];
	mov.b64 	%rd9, 1;
	st.u64 	[%rd8+8], %rd9;
	ld.u64 	%rd10, [%rd296];
	mov.b64 	%rd11, 2;
	st.u64 	[%rd10+16], %rd11;
	ld.u64 	%rd12, [%rd296];
	mov.b64 	%rd13, 3;
	st.u64 	[%rd12+24], %rd13;
	ld.u64 	%rd14, [%rd296];
	mov.b64 	%rd15, 4;
	st.u64 	[%rd14+32], %rd15;
	ld.u64 	%rd16, [%rd296];
	mov.b64 	%rd17, 5;
	st.u64 	[%rd16+40], %rd17;
	ld.u64 	%rd18, [%rd296];
	mov.b64 	%rd19, 6;
	st.u64 	[%rd18+48], %rd19;
	ld.u64 	%rd20, [%rd296];
	mov.b64 	%rd21, 7;
	st.u64 	[%rd20+56], %rd21;
	ld.u64 	%rd22, [%rd296];
	mov.b64 	%rd23, 8;
	st.u64 	[%rd22+64], %rd23;
	ld.u64 	%rd24, [%rd296];
	mov.b64 	%rd25, 9;
	st.u64 	[%rd24+72], %rd25;
	ld.u64 	%rd26, [%rd296];
	mov.b64 	%rd27, 10;
	st.u64 	[%rd26+80], %rd27;
	ld.u64 	%rd28, [%rd296];
	mov.b64 	%rd29, 11;
	st.u64 	[%rd28+88], %rd29;
	ld.u64 	%rd30, [%rd296];
	mov.b64 	%rd31, 12;
	st.u64 	[%rd30+96], %rd31;
	ld.u64 	%rd32, [%rd296];
	mov.b64 	%rd33, 13;
	st.u64 	[%rd32+104], %rd33;
	ld.u64 	%rd34, [%rd296];
	mov.b64 	%rd35, 14;
	st.u64 	[%rd34+112], %rd35;
	ld.u64 	%rd36, [%rd296];
	mov.b64 	%rd37, 15;
	st.u64 	[%rd36+120], %rd37;
	ld.u64 	%rd38, [%rd296];
	mov.b64 	%rd39, 16;
	st.u64 	[%rd38+128], %rd39;
	ld.u64 	%rd40, [%rd296];
	mov.b64 	%rd41, 17;
	st.u64 	[%rd40+136], %rd41;
	ld.u64 	%rd42, [%rd296];
	mov.b64 	%rd43, 18;
	st.u64 	[%rd42+144], %rd43;
	ld.u64 	%rd44, [%rd296];
	mov.b64 	%rd45, 19;
	st.u64 	[%rd44+152], %rd45;
	ld.u64 	%rd46, [%rd296];
	mov.b64 	%rd47, 20;
	st.u64 	[%rd46+160], %rd47;
	ld.u64 	%rd48, [%rd296];
	mov.b64 	%rd49, 21;
	st.u64 	[%rd48+168], %rd49;
	ld.u64 	%rd50, [%rd296];
	mov.b64 	%rd51, 22;
	st.u64 	[%rd50+176], %rd51;
	ld.u64 	%rd52, [%rd296];
	mov.b64 	%rd53, 23;
	st.u64 	[%rd52+184], %rd53;
	ld.u64 	%rd54, [%rd296];
	mov.b64 	%rd55, 24;
	st.u64 	[%rd54+192], %rd55;
	ld.u64 	%rd56, [%rd296];
	mov.b64 	%rd57, 25;
	st.u64 	[%rd56+200], %rd57;
	ld.u64 	%rd58, [%rd296];
	mov.b64 	%rd59, 26;
	st.u64 	[%rd58+208], %rd59;
	ld.u64 	%rd60, [%rd296];
	mov.b64 	%rd61, 27;
	st.u64 	[%rd60+216], %rd61;
	ld.u64 	%rd62, [%rd296];
	mov.b64 	%rd63, 28;
	st.u64 	[%rd62+224], %rd63;
	ld.u64 	%rd64, [%rd296];
	mov.b64 	%rd65, 29;
	st.u64 	[%rd64+232], %rd65;
	ld.u64 	%rd66, [%rd296];
	mov.b64 	%rd67, 30;
	st.u64 	[%rd66+240], %rd67;
	ld.u64 	%rd68, [%rd296];
	mov.b64 	%rd69, 31;
	st.u64 	[%rd68+248], %rd69;
	ld.u64 	%rd70, [%rd296];
	mov.b64 	%rd71, 32;
	st.u64 	[%rd70+256], %rd71;
	ld.u64 	%rd72, [%rd296];
	mov.b64 	%rd73, 33;
	st.u64 	[%rd72+264], %rd73;
	ld.u64 	%rd74, [%rd296];
	mov.b64 	%rd75, 34;
	st.u64 	[%rd74+272], %rd75;
	ld.u64 	%rd76, [%rd296];
	mov.b64 	%rd77, 35;
	st.u64 	[%rd76+280], %rd77;
	ld.u64 	%rd78, [%rd296];
	mov.b64 	%rd79, 36;
	st.u64 	[%rd78+288], %rd79;
	ld.u64 	%rd80, [%rd296];
	mov.b64 	%rd81, 37;
	st.u64 	[%rd80+296], %rd81;
	ld.u64 	%rd82, [%rd296];
	mov.b64 	%rd83, 38;
	st.u64 	[%rd82+304], %rd83;
	ld.u64 	%rd84, [%rd296];
	mov.b64 	%rd85, 39;
	st.u64 	[%rd84+312], %rd85;
	ld.u64 	%rd86, [%rd296];
	mov.b64 	%rd87, 40;
	st.u64 	[%rd86+320], %rd87;
	ld.u64 	%rd88, [%rd296];
	mov.b64 	%rd89, 41;
	st.u64 	[%rd88+328], %rd89;
	ld.u64 	%rd90, [%rd296];
	mov.b64 	%rd91, 42;
	st.u64 	[%rd90+336], %rd91;
	ld.u64 	%rd92, [%rd296];
	mov.b64 	%rd93, 43;
	st.u64 	[%rd92+344], %rd93;
	ld.u64 	%rd94, [%rd296];
	mov.b64 	%rd95, 44;
	st.u64 	[%rd94+352], %rd95;
	ld.u64 	%rd96, [%rd296];
	mov.b64 	%rd97, 45;
	st.u64 	[%rd96+360], %rd97;
	ld.u64 	%rd98, [%rd296];
	mov.b64 	%rd99, 46;
	st.u64 	[%rd98+368], %rd99;
	ld.u64 	%rd100, [%rd296];
	mov.b64 	%rd101, 47;
	st.u64 	[%rd100+376], %rd101;
	ld.u64 	%rd102, [%rd296];
	mov.b64 	%rd103, 48;
	st.u64 	[%rd102+384], %rd103;
	ld.u64 	%rd104, [%rd296];
	mov.b64 	%rd105, 49;
	st.u64 	[%rd104+392], %rd105;
	ld.u64 	%rd106, [%rd296];
	mov.b64 	%rd107, 50;
	st.u64 	[%rd106+400], %rd107;
	ld.u64 	%rd108, [%rd296];
	mov.b64 	%rd109, 51;
	st.u64 	[%rd108+408], %rd109;
	ld.u64 	%rd110, [%rd296];
	mov.b64 	%rd111, 52;
	st.u64 	[%rd110+416], %rd111;
	ld.u64 	%rd112, [%rd296];
	mov.b64 	%rd113, 53;
	st.u64 	[%rd112+424], %rd113;
	ld.u64 	%rd114, [%rd296];
	mov.b64 	%rd115, 54;
	st.u64 	[%rd114+432], %rd115;
	ld.u64 	%rd116, [%rd296];
	mov.b64 	%rd117, 55;
	st.u64 	[%rd116+440], %rd117;
	ld.u64 	%rd118, [%rd296];
	mov.b64 	%rd119, 56;
	st.u64 	[%rd118+448], %rd119;
	ld.u64 	%rd120, [%rd296];
	mov.b64 	%rd121, 57;
	st.u64 	[%rd120+456], %rd121;
	ld.u64 	%rd122, [%rd296];
	mov.b64 	%rd123, 58;
	st.u64 	[%rd122+464], %rd123;
	ld.u64 	%rd124, [%rd296];
	mov.b64 	%rd125, 59;
	st.u64 	[%rd124+472], %rd125;
	ld.u64 	%rd126, [%rd296];
	mov.b64 	%rd127, 60;
	st.u64 	[%rd126+480], %rd127;
	ld.u64 	%rd128, [%rd296];
	mov.b64 	%rd129, 61;
	st.u64 	[%rd128+488], %rd129;
	ld.u64 	%rd130, [%rd296];
	mov.b64 	%rd131, 62;
	st.u64 	[%rd130+496], %rd131;
	ld.u64 	%rd132, [%rd296];
	mov.b64 	%rd133, 63;
	st.u64 	[%rd132+504], %rd133;
	ld.u64 	%rd134, [%rd296];
	mov.b64 	%rd135, 64;
	st.u64 	[%rd134+512], %rd135;
	ld.u64 	%rd136, [%rd296];
	mov.b64 	%rd137, 65;
	st.u64 	[%rd136+520], %rd137;
	ld.u64 	%rd138, [%rd296];
	mov.b64 	%rd139, 66;
	st.u64 	[%rd138+528], %rd139;
	ld.u64 	%rd140, [%rd296];
	mov.b64 	%rd141, 67;
	st.u64 	[%rd140+536], %rd141;
	ld.u64 	%rd142, [%rd296];
	mov.b64 	%rd143, 68;
	st.u64 	[%rd142+544], %rd143;
	ld.u64 	%rd144, [%rd296];
	mov.b64 	%rd145, 69;
	st.u64 	[%rd144+552], %rd145;
	ld.u64 	%rd146, [%rd296];
	mov.b64 	%rd147, 70;
	st.u64 	[%rd146+560], %rd147;
	ld.u64 	%rd148, [%rd296];
	mov.b64 	%rd149, 71;
	st.u64 	[%rd148+568], %rd149;
	ld.u64 	%rd150, [%rd296];
	mov.b64 	%rd151, 72;
	st.u64 	[%rd150+576], %rd151;
	ld.u64 	%rd152, [%rd296];
	mov.b64 	%rd153, 73;
	st.u64 	[%rd152+584], %rd153;
	ld.u64 	%rd154, [%rd296];
	mov.b64 	%rd155, 74;
	st.u64 	[%rd154+592], %rd155;
	ld.u64 	%rd156, [%rd296];
	mov.b64 	%rd157, 75;
	st.u64 	[%rd156+600], %rd157;
	ld.u64 	%rd158, [%rd296];
	mov.b64 	%rd159, 76;
	st.u64 	[%rd158+608], %rd159;
	ld.u64 	%rd160, [%rd296];
	mov.b64 	%rd161, 77;
	st.u64 	[%rd160+616], %rd161;
	ld.u64 	%rd162, [%rd296];
	mov.b64 	%rd163, 78;
	st.u64 	[%rd162+624], %rd163;
	ld.u64 	%rd164, [%rd296];
	mov.b64 	%rd165, 79;
	st.u64 	[%rd164+632], %rd165;
	ld.u64 	%rd166, [%rd296];
	mov.b64 	%rd167, 80;
	st.u64 	[%rd166+640], %rd167;
	ld.u64 	%rd168, [%rd296];
	mov.b64 	%rd169, 81;
	st.u64 	[%rd168+648], %rd169;
	ld.u64 	%rd170, [%rd296];
	mov.b64 	%rd171, 82;
	st.u64 	[%rd170+656], %rd171;
	ld.u64 	%rd172, [%rd296];
	mov.b64 	%rd173, 83;
	st.u64 	[%rd172+664], %rd173;
	ld.u64 	%rd174, [%rd296];
	mov.b64 	%rd175, 84;
	st.u64 	[%rd174+672], %rd175;
	ld.u64 	%rd176, [%rd296];
	mov.b64 	%rd177, 85;
	st.u64 	[%rd176+680], %rd177;
	ld.u64 	%rd178, [%rd296];
	mov.b64 	%rd179, 86;
	st.u64 	[%rd178+688], %rd179;
	ld.u64 	%rd180, [%rd296];
	mov.b64 	%rd181, 87;
	st.u64 	[%rd180+696], %rd181;
	ld.u64 	%rd182, [%rd296];
	mov.b64 	%rd183, 88;
	st.u64 	[%rd182+704], %rd183;
	ld.u64 	%rd184, [%rd296];
	mov.b64 	%rd185, 89;
	st.u64 	[%rd184+712], %rd185;
	ld.u64 	%rd186, [%rd296];
	mov.b64 	%rd187, 90;
	st.u64 	[%rd186+720], %rd187;
	ld.u64 	%rd188, [%rd296];
	mov.b64 	%rd189, 91;
	st.u64 	[%rd188+728], %rd189;
	ld.u64 	%rd190, [%rd296];
	mov.b64 	%rd191, 92;
	st.u64 	[%rd190+736], %rd191;
	ld.u64 	%rd192, [%rd296];
	mov.b64 	%rd193, 93;
	st.u64 	[%rd192+744], %rd193;
	ld.u64 	%rd194, [%rd296];
	mov.b64 	%rd195, 94;
	st.u64 	[%rd194+752], %rd195;
	ld.u64 	%rd196, [%rd296];
	mov.b64 	%rd197, 95;
	st.u64 	[%rd196+760], %rd197;
	ld.u64 	%rd198, [%rd296];
	mov.b64 	%rd199, 96;
	st.u64 	[%rd198+768], %rd199;
	ld.u64 	%rd200, [%rd296];
	mov.b64 	%rd201, 97;
	st.u64 	[%rd200+776], %rd201;
	ld.u64 	%rd202, [%rd296];
	mov.b64 	%rd203, 98;
	st.u64 	[%rd202+784], %rd203;
	ld.u64 	%rd204, [%rd296];
	mov.b64 	%rd205, 99;
	st.u64 	[%rd204+792], %rd205;
	ld.u64 	%rd206, [%rd296];
	mov.b64 	%rd207, 100;
	st.u64 	[%rd206+800], %rd207;
	ld.u64 	%rd208, [%rd296];
	mov.b64 	%rd209, 101;
	st.u64 	[%rd208+808], %rd209;
	ld.u64 	%rd210, [%rd296];
	mov.b64 	%rd211, 102;
	st.u64 	[%rd210+816], %rd211;
	ld.u64 	%rd212, [%rd296];
	mov.b64 	%rd213, 103;
	st.u64 	[%rd212+824], %rd213;
	ld.u64 	%rd214, [%rd296];
	mov.b64 	%rd215, 104;
	st.u64 	[%rd214+832], %rd215;
	ld.u64 	%rd216, [%rd296];
	mov.b64 	%rd217, 105;
	st.u64 	[%rd216+840], %rd217;
	ld.u64 	%rd218, [%rd296];
	mov.b64 	%rd219, 106;
	st.u64 	[%rd218+848], %rd219;
	ld.u64 	%rd220, [%rd296];
	mov.b64 	%rd221, 107;
	st.u64 	[%rd220+856], %rd221;
	ld.u64 	%rd222, [%rd296];
	mov.b64 	%rd223, 108;
	st.u64 	[%rd222+864], %rd223;
	ld.u64 	%rd224, [%rd296];
	mov.b64 	%rd225, 109;
	st.u64 	[%rd224+872], %rd225;
	ld.u64 	%rd226, [%rd296];
	mov.b64 	%rd227, 110;
	st.u64 	[%rd226+880], %rd227;
	ld.u64 	%rd228, [%rd296];
	mov.b64 	%rd229, 111;
	st.u64 	[%rd228+888], %rd229;
	ld.u64 	%rd230, [%rd296];
	mov.b64 	%rd231, 112;
	st.u64 	[%rd230+896], %rd231;
	ld.u64 	%rd232, [%rd296];
	mov.b64 	%rd233, 113;
	st.u64 	[%rd232+904], %rd233;
	ld.u64 	%rd234, [%rd296];
	mov.b64 	%rd235, 114;
	st.u64 	[%rd234+912], %rd235;
	ld.u64 	%rd236, [%rd296];
	mov.b64 	%rd237, 115;
	st.u64 	[%rd236+920], %rd237;
	ld.u64 	%rd238, [%rd296];
	mov.b64 	%rd239, 116;
	st.u64 	[%rd238+928], %rd239;
	ld.u64 	%rd240, [%rd296];
	mov.b64 	%rd241, 117;
	st.u64 	[%rd240+936], %rd241;
	ld.u64 	%rd242, [%rd296];
	mov.b64 	%rd243, 118;
	st.u64 	[%rd242+944], %rd243;
	ld.u64 	%rd244, [%rd296];
	mov.b64 	%rd245, 119;
	st.u64 	[%rd244+952], %rd245;
	ld.u64 	%rd246, [%rd296];
	mov.b64 	%rd247, 120;
	st.u64 	[%rd246+960], %rd247;
	ld.u64 	%rd248, [%rd296];
	mov.b64 	%rd249, 121;
	st.u64 	[%rd248+968], %rd249;
	ld.u64 	%rd250, [%rd296];
	mov.b64 	%rd251, 122;
	st.u64 	[%rd250+976], %rd251;
	ld.u64 	%rd252, [%rd296];
	mov.b64 	%rd253, 123;
	st.u64 	[%rd252+984], %rd253;
	ld.u64 	%rd254, [%rd296];
	mov.b64 	%rd255, 124;
	st.u64 	[%rd254+992], %rd255;
	ld.u64 	%rd256, [%rd296];
	mov.b64 	%rd257, 125;
	st.u64 	[%rd256+1000], %rd257;
	ld.u64 	%rd258, [%rd296];
	mov.b64 	%rd259, 126;
	st.u64 	[%rd258+1008], %rd259;
	ld.u64 	%rd260, [%rd296];
	mov.b64 	%rd261, 127;
	st.u64 	[%rd260+1016], %rd261;
	add.s32 	%r11, %r11, 1;
	add.s64 	%rd296, %rd296, 8;
	setp.ne.s32 	%p1, %r11, 2097152;
	@%p1 bra 	$L__BB1_2;
	mov.b32 	%r12, 0;
$L__BB1_4:
	mul.wide.u32 	%rd262, %r12, 8;
	add.s64 	%rd263, %rd4, %rd262;
	ld.u64 	%rd264, [%rd263];
	{ // callseq 4, 0
	.param .b64 param0;
	st.param.b64 	[param0], %rd264;
	call.uni 
	free, 
	(
	param0
	);
	} // callseq 4
	ld.u64 	%rd265, [%rd263+8];
	{ // callseq 5, 0
	.param .b64 param0;
	st.param.b64 	[param0], %rd265;
	call.uni 
	free, 
	(
	param0
	);
	} // callseq 5
	ld.u64 	%rd266, [%rd263+16];
	{ // callseq 6, 0
	.param .b64 param0;
	st.param.b64 	[param0], %rd266;
	call.uni 
	free, 
	(
	param0
	);
	} // callseq 6
	ld.u64 	%rd267, [%rd263+24];
	{ // callseq 7, 0
	.param .b64 param0;
	st.param.b64 	[param0], %rd267;
	call.uni 
	free, 
	(
	param0
	);
	} // callseq 7
	ld.u64 	%rd268, [%rd263+32];
	{ // callseq 8, 0
	.param .b64 param0;
	st.param.b64 	[param0], %rd268;
	call.uni 
	free, 
	(
	param0
	);
	} // callseq 8
	ld.u64 	%rd269, [%rd263+40];
	{ // callseq 9, 0
	.param .b64 param0;
	st.param.b64 	[param0], %rd269;
	call.uni 
	free, 
	(
	param0
	);
	} // callseq 9
	ld.u64 	%rd270, [%rd263+48];
	{ // callseq 10, 0
	.param .b64 param0;
	st.param.b64 	[param0], %rd270;
	call.uni 
	free, 
	(
	param0
	);
	} // callseq 10
	ld.u64 	%rd271, [%rd263+56];
	{ // callseq 11, 0
	.param .b64 param0;
	st.param.b64 	[param0], %rd271;
	call.uni 
	free, 
	(
	param0
	);
	} // callseq 11
	ld.u64 	%rd272, [%rd263+64];
	{ // callseq 12, 0
	.param .b64 param0;
	st.param.b64 	[param0], %rd272;
	call.uni 
	free, 
	(
	param0
	);
	} // callseq 12
	ld.u64 	%rd273, [%rd263+72];
	{ // callseq 13, 0
	.param .b64 param0;
	st.param.b64 	[param0], %rd273;
	call.uni 
	free, 
	(
	param0
	);
	} // callseq 13
	ld.u64 	%rd274, [%rd263+80];
	{ // callseq 14, 0
	.param .b64 param0;
	st.param.b64 	[param0], %rd274;
	call.uni 
	free, 
	(
	param0
	);
	} // callseq 14
	ld.u64 	%rd275, [%rd263+88];
	{ // callseq 15, 0
	.param .b64 param0;
	st.param.b64 	[param0], %rd275;
	call.uni 
	free, 
	(
	param0
	);
	} // callseq 15
	ld.u64 	%rd276, [%rd263+96];
	{ // callseq 16, 0
	.param .b64 param0;
	st.param.b64 	[param0], %rd276;
	call.uni 
	free, 
	(
	param0
	);
	} // callseq 16
	ld.u64 	%rd277, [%rd263+104];
	{ // callseq 17, 0
	.param .b64 param0;
	st.param.b64 	[param0], %rd277;
	call.uni 
	free, 
	(
	param0
	);
	} // callseq 17
	ld.u64 	%rd278, [%rd263+112];
	{ // callseq 18, 0
	.param .b64 param0;
	st.param.b64 	[param0], %rd278;
	call.uni 
	free, 
	(
	param0
	);
	} // callseq 18
	ld.u64 	%rd279, [%rd263+120];
	{ // callseq 19, 0
	.param .b64 param0;
	st.param.b64 	[param0], %rd279;
	call.uni 
	free, 
	(
	param0
	);
	} // callseq 19
	ld.u64 	%rd280, [%rd263+128];
	{ // callseq 20, 0
	.param .b64 param0;
	st.param.b64 	[param0], %rd280;
	call.uni 
	free, 
	(
	param0
	);
	} // callseq 20
	ld.u64 	%rd281, [%rd263+136];
	{ // callseq 21, 0
	.param .b64 param0;
	st.param.b64 	[param0], %rd281;
	call.uni 
	free, 
	(
	param0
	);
	} // callseq 21
	ld.u64 	%rd282, [%rd263+144];
	{ // callseq 22, 0
	.param .b64 param0;
	st.param.b64 	[param0], %rd282;
	call.uni 
	free, 
	(
	param0
	);
	} // callseq 22
	ld.u64 	%rd283, [%rd263+152];
	{ // callseq 23, 0
	.param .b64 param0;
	st.param.b64 	[param0], %rd283;
	call.uni 
	free, 
	(
	param0
	);
	} // callseq 23
	ld.u64 	%rd284, [%rd263+160];
	{ // callseq 24, 0
	.param .b64 param0;
	st.param.b64 	[param0], %rd284;
	call.uni 
	free, 
	(
	param0
	);
	} // callseq 24
	ld.u64 	%rd285, [%rd263+168];
	{ // callseq 25, 0
	.param .b64 param0;
	st.param.b64 	[param0], %rd285;
	call.uni 
	free, 
	(
	param0
	);
	} // callseq 25
	ld.u64 	%rd286, [%rd263+176];
	{ // callseq 26, 0
	.param .b64 param0;
	st.param.b64 	[param0], %rd286;
	call.uni 
	free, 
	(
	param0
	);
	} // callseq 26
	ld.u64 	%rd287, [%rd263+184];
	{ // callseq 27, 0
	.param .b64 param0;
	st.param.b64 	[param0], %rd287;
	call.uni 
	free, 
	(
	param0
	);
	} // callseq 27
	ld.u64 	%rd288, [%rd263+192];
	{ // callseq 28, 0
	.param .b64 param0;
	st.param.b64 	[param0], %rd288;
	call.uni 
	free, 
	(
	param0
	);
	} // callseq 28
	ld.u64 	%rd289, [%rd263+200];
	{ // callseq 29, 0
	.param .b64 param0;
	st.param.b64 	[param0], %rd289;
	call.uni 
	free, 
	(
	param0
	);
	} // callseq 29
	ld.u64 	%rd290, [%rd263+208];
	{ // callseq 30, 0
	.param .b64 param0;
	st.param.b64 	[param0], %rd290;
	call.uni 
	free, 
	(
	param0
	);
	} // callseq 30
	ld.u64 	%rd291, [%rd263+216];
	{ // callseq 31, 0
	.param .b64 param0;
	st.param.b64 	[param0], %rd291;
	call.uni 
	free, 
	(
	param0
	);
	} // callseq 31
	ld.u64 	%rd292, [%rd263+224];
	{ // callseq 32, 0
	.param .b64 param0;
	st.param.b64 	[param0], %rd292;
	call.uni 
	free, 
	(
	param0
	);
	} // callseq 32
	ld.u64 	%rd293, [%rd263+232];
	{ // callseq 33, 0
	.param .b64 param0;
	st.param.b64 	[param0], %rd293;
	call.uni 
	free, 
	(
	param0
	);
	} // callseq 33
	ld.u64 	%rd294, [%rd263+240];
	{ // callseq 34, 0
	.param .b64 param0;
	st.param.b64 	[param0], %rd294;
	call.uni 
	free, 
	(
	param0
	);
	} // callseq 34
	ld.u64 	%rd295, [%rd263+248];
	{ // callseq 35, 0
	.param .b64 param0;
	st.param.b64 	[param0], %rd295;
	call.uni 
	free, 
	(
	param0
	);
	} // callseq 35
	add.s32 	%r12, %r12, 32;
	setp.ne.s32 	%p2, %r12, 2097152;
	@%p2 bra 	$L__BB1_4;
	{ // callseq 36, 0
	.param .b64 param0;
	st.param.b64 	[param0], %rd4;
	call.uni 
	free, 
	(
	param0
	);
	} // callseq 36
	add.s32 	%r10, %r10, 1;
	setp.ne.s32 	%p3, %r10, 100;
	@%p3 bra 	$L__BB1_1;
	ret;

}


// ===== COMPILED SASS (sm_100) =====

	.target	sm_100

	.elftype	@"ET_EXEC"


//--------------------- .note.nv.tkinfo           --------------------------
	.section	.note.nv.tkinfo,"",@"SHT_NOTE"
	.sectionflags	@"SHF_NOTE_NV_TKINFO"
	.tkinfo
        /*0018*/ 	.word	0x00000002
        /*0030*/ 	.string	""
        /*0030*/ 	.string	"ptxas"
        /*0030*/ 	.string	"Cuda compilation tools, release 13.0, V13.0.88"
        /*0030*/ 	.string	"Build cuda_13.0.r13.0/compiler.36424714_0"
        /*0030*/ 	.string	"-arch sm_100 -m 64 "



//--------------------- .note.nv.cuinfo           --------------------------
	.section	.note.nv.cuinfo,"",@"SHT_NOTE"
	.sectionflags	@"SHF_NOTE_NV_CUINFO"
        /*0018*/ 	.short	0x0002
        /*001a*/ 	.short	0x0064
        /*001c*/ 	.short	0x0082
	.zero		2


//--------------------- .nv.info                  --------------------------
	.section	.nv.info,"",@"SHT_CUDA_INFO"
	.align	4


	//----- nvinfo : EIATTR_REGCOUNT
	.align		4
        /*0000*/ 	.byte	0x04, 0x2f
        /*0002*/ 	.short	(.L_3 - .L_2)
	.align		4
.L_2:
        /*0004*/ 	.word	index@(_Z16cudaDynamicAllocPcPi)
        /*0008*/ 	.word	0x00000018


	//----- nvinfo : EIATTR_FRAME_SIZE
	.align		4
.L_3:
        /*000c*/ 	.byte	0x04, 0x11
        /*000e*/ 	.short	(.L_5 - .L_4)
	.align		4
.L_4:
        /*0010*/ 	.word	index@(_Z16cudaDynamicAllocPcPi)
        /*0014*/ 	.word	0x00800010


	//----- nvinfo : EIATTR_REGCOUNT
	.align		4
.L_5:
        /*0018*/ 	.byte	0x04, 0x2f
        /*001a*/ 	.short	(.L_7 - .L_6)
	.align		4
.L_6:
        /*001c*/ 	.word	index@(_Z9cudaAllocv)
        /*0020*/ 	.word	0x00000020


	//----- nvinfo : EIATTR_FRAME_SIZE
	.align		4
.L_7:
        /*0024*/ 	.byte	0x04, 0x11
        /*0026*/ 	.short	(.L_9 - .L_8)
	.align		4
.L_8:
        /*0028*/ 	.word	index@(_Z9cudaAllocv)
        /*002c*/ 	.word	0x00000000


	//----- nvinfo : EIATTR_MIN_STACK_SIZE
	.align		4
.L_9:
        /*0030*/ 	.byte	0x04, 0x12
        /*0032*/ 	.short	(.L_11 - .L_10)
	.align		4
.L_10:
        /*0034*/ 	.word	index@(_Z9cudaAllocv)
        /*0038*/ 	.word	0x00000000


	//----- nvinfo : EIATTR_MIN_STACK_SIZE
	.align		4
.L_11:
        /*003c*/ 	.byte	0x04, 0x12
        /*003e*/ 	.short	(.L_13 - .L_12)
	.align		4
.L_12:
        /*0040*/ 	.word	index@(_Z16cudaDynamicAllocPcPi)
        /*0044*/ 	.word	0x00800010
.L_13:


//--------------------- .nv.compat                --------------------------
	.section	.nv.compat,"",@"SHT_CUDA_COMPAT_INFO"
	.align	4
        /*0000*/ 	.byte	0x02, 0x09, 0x00, 0x00, 0x02, 0x02, 0x01, 0x00, 0x02, 0x05, 0x05, 0x00, 0x03, 0x07, 0x01, 0x01
        /*0010*/ 	.byte	0x02, 0x03, 0x00, 0x00, 0x02, 0x06, 0x01, 0x00, 0x04, 0x0b, 0x08, 0x00, 0x09, 0x00, 0x00, 0x00
        /*0020*/ 	.byte	0x00, 0x00, 0x00, 0x00


//--------------------- .nv.info._Z9cudaAllocv    --------------------------
	.section	.nv.info._Z9cudaAllocv,"",@"SHT_CUDA_INFO"
	.sectionflags	@""
	.align	4


	//----- nvinfo : EIATTR_CUDA_API_VERSION
	.align		4
        /*0000*/ 	.byte	0x04, 0x37
        /*0002*/ 	.short	(.L_15 - .L_14)
.L_14:
        /*0004*/ 	.word	0x00000082


	//----- nvinfo : EIATTR_SPARSE_MMA_MASK
	.align		4
.L_15:
        /*0008*/ 	.byte	0x03, 0x50
        /*000a*/ 	.short	0x0000


	//----- nvinfo : EIATTR_MAXREG_COUNT
	.align		4
        /*000c*/ 	.byte	0x03, 0x1b
        /*000e*/ 	.short	0x00ff


	//----- nvinfo : EIATTR_EXTERNS
	.align		4
        /*0010*/ 	.byte	0x04, 0x0f
        /*0012*/ 	.short	(.L_17 - .L_16)


	//   ....[0]....
	.align		4
.L_16:
        /*0014*/ 	.word	index@(malloc)


	//   ....[1]....
	.align		4
        /*0018*/ 	.word	index@(free)


	//----- nvinfo : EIATTR_MERCURY_ISA_VERSION
	.align		4
.L_17:
        /*001c*/ 	.byte	0x03, 0x5f
        /*001e*/ 	.short	0x0101


	//----- nvinfo : EIATTR_VRC_CTA_INIT_COUNT
	.align		4
        /*0020*/ 	.byte	0x02, 0x4a
	.zero		1
	.zero		1


	//----- nvinfo : EIATTR_SYSCALL_OFFSETS
	.align		4
        /*0024*/ 	.byte	0x04, 0x46
        /*0026*/ 	.short	(.L_19 - .L_18)


	//   ....[0]....
.L_18:
        /*0028*/ 	.word	0x000000c0


	//   ....[1]....
        /*002c*/ 	.word	0x00000190


	//   ....[2]....
        /*0030*/ 	.word	0x00001af0


	//   ....[3]....
        /*0034*/ 	.word	0x00001b30


	//   ....[4]....
        /*0038*/ 	.word	0x00001b70


	//   ....[5]....
        /*003c*/ 	.word	0x00001bb0


	//   ....[6]....
        /*0040*/ 	.word	0x00001bf0


	//   ....[7]....
        /*0044*/ 	.word	0x00001c30


	//   ....[8]....
        /*0048*/ 	.word	0x00001c70


	//   ....[9]....
        /*004c*/ 	.word	0x00001cb0


	//   ....[10]....
        /*0050*/ 	.word	0x00001cf0


	//   ....[11]....
        /*0054*/ 	.word	0x00001d30


	//   ....[12]....
        /*0058*/ 	.word	0x00001d70


	//   ....[13]....
        /*005c*/ 	.word	0x00001db0


	//   ....[14]....
        /*0060*/ 	.word	0x00001df0


	//   ....[15]....
        /*0064*/ 	.word	0x00001e30


	//   ....[16]....
        /*0068*/ 	.word	0x00001e70


	//   ....[17]....
        /*006c*/ 	.word	0x00001eb0


	//   ....[18]....
        /*0070*/ 	.word	0x00001ef0


	//   ....[19]....
        /*0074*/ 	.word	0x00001f30


	//   ....[20]....
        /*0078*/ 	.word	0x00001f70


	//   ....[21]....
        /*007c*/ 	.word	0x00001fb0


	//   ....[22]....
        /*0080*/ 	.word	0x00001ff0


	//   ....[23]....
        /*0084*/ 	.word	0x00002030


	//   ....[24]....
        /*0088*/ 	.word	0x00002070


	//   ....[25]....
        /*008c*/ 	.word	0x000020b0


	//   ....[26]....
        /*0090*/ 	.word	0x000020f0


	//   ....[27]....
        /*0094*/ 	.word	0x00002130


	//   ....[28]....
        /*0098*/ 	.word	0x00002170


	//   ....[29]....
        /*009c*/ 	.word	0x000021b0


	//   ....[30]....
        /*00a0*/ 	.word	0x000021f0


	//   ....[31]....
        /*00a4*/ 	.word	0x00002230


	//   ....[32]....
        /*00a8*/ 	.word	0x00002270


	//   ....[33]....
        /*00ac*/ 	.word	0x000022b0


	//   ....[34]....
        /*00b0*/ 	.word	0x00002330


	//----- nvinfo : EIATTR_EXIT_INSTR_OFFSETS
	.align		4
.L_19:
        /*00b4*/ 	.byte	0x04, 0x1c
        /*00b6*/ 	.short	(.L_21 - .L_20)


	//   ....[0]....
.L_20:
        /*00b8*/ 	.word	0x00002360


	//----- nvinfo : EIATTR_CRS_STACK_SIZE
	.align		4
.L_21:
        /*00bc*/ 	.byte	0x04, 0x1e
        /*00be*/ 	.short	(.L_23 - .L_22)
.L_22:
        /*00c0*/ 	.word	0x00000000


	//----- nvinfo : EIATTR_SW_WAR
	.align		4
.L_23:
        /*00c4*/ 	.byte	0x04, 0x36
        /*00c6*/ 	.short	(.L_25 - .L_24)
.L_24:
        /*00c8*/ 	.word	0x00000008
.L_25:


//--------------------- .nv.info._Z16cudaDynamicAllocPcPi --------------------------
	.section	.nv.info._Z16cudaDynamicAllocPcPi,"",@"SHT_CUDA_INFO"
	.sectionflags	@""
	.align	4


	//----- nvinfo : EIATTR_CUDA_API_VERSION
	.align		4
        /*0000*/ 	.byte	0x04, 0x37
        /*0002*/ 	.short	(.L_27 - .L_26)
.L_26:
        /*0004*/ 	.word	0x00000082


	//----- nvinfo : EIATTR_KPARAM_INFO
	.align		4
.L_27:
        /*0008*/ 	.byte	0x04, 0x17
        /*000a*/ 	.short	(.L_29 - .L_28)
.L_28:
        /*000c*/ 	.word	0x00000000
        /*0010*/ 	.short	0x0001
        /*0012*/ 	.short	0x0008
        /*0014*/ 	.byte	0x00, 0xf5, 0x21, 0x00


	//----- nvinfo : EIATTR_KPARAM_INFO
	.align		4
.L_29:
        /*0018*/ 	.byte	0x04, 0x17
        /*001a*/ 	.short	(.L_31 - .L_30)
.L_30:
        /*001c*/ 	.word	0x00000000
        /*0020*/ 	.short	0x0000
        /*0022*/ 	.short	0x0000
        /*0024*/ 	.byte	0x00, 0xf5, 0x21, 0x00


	//----- nvinfo : EIATTR_SPARSE_MMA_MASK
	.align		4
.L_31:
        /*0028*/ 	.byte	0x03, 0x50
        /*002a*/ 	.short	0x0000


	//----- nvinfo : EIATTR_MAXREG_COUNT
	.align		4
        /*002c*/ 	.byte	0x03, 0x1b
        /*002e*/ 	.short	0x00ff


	//----- nvinfo : EIATTR_EXTERNS
	.align		4
        /*0030*/ 	.byte	0x04, 0x0f
        /*0032*/ 	.short	(.L_33 - .L_32)


	//   ....[0]....
	.align		4
.L_32:
        /*0034*/ 	.word	index@(vprintf)


	//----- nvinfo : EIATTR_MERCURY_ISA_VERSION
	.align		4
.L_33:
        /*0038*/ 	.byte	0x03, 0x5f
        /*003a*/ 	.short	0x0101


	//----- nvinfo : EIATTR_VRC_CTA_INIT_COUNT
	.align		4
        /*003c*/ 	.byte	0x02, 0x4a
	.zero		1
	.zero		1


	//----- nvinfo : EIATTR_SYSCALL_OFFSETS
	.align		4
        /*0040*/ 	.byte	0x04, 0x46
        /*0042*/ 	.short	(.L_35 - .L_34)


	//   ....[0]....
.L_34:
        /*0044*/ 	.word	0x00000120


	//   ....[1]....
        /*0048*/ 	.word	0x00000350


	//----- nvinfo : EIATTR_EXIT_INSTR_OFFSETS
	.align		4
.L_35:
        /*004c*/ 	.byte	0x04, 0x1c
        /*004e*/ 	.short	(.L_37 - .L_36)


	//   ....[0]....
.L_36:
        /*0050*/ 	.word	0x000004b0


	//----- nvinfo : EIATTR_CRS_STACK_SIZE
	.align		4
.L_37:
        /*0054*/ 	.byte	0x04, 0x1e
        /*0056*/ 	.short	(.L_39 - .L_38)
.L_38:
        /*0058*/ 	.word	0x00000000


	//----- nvinfo : EIATTR_CBANK_PARAM_SIZE
	.align		4
.L_39:
        /*005c*/ 	.byte	0x03, 0x19
        /*005e*/ 	.short	0x0010


	//----- nvinfo : EIATTR_PARAM_CBANK
	.align		4
        /*0060*/ 	.byte	0x04, 0x0a
        /*0062*/ 	.short	(.L_41 - .L_40)
	.align		4
.L_40:
        /*0064*/ 	.word	index@(.nv.constant0._Z16cudaDynamicAllocPcPi)
        /*0068*/ 	.short	0x0380
        /*006a*/ 	.short	0x0010


	//----- nvinfo : EIATTR_SW_WAR
	.align		4
.L_41:
        /*006c*/ 	.byte	0x04, 0x36
        /*006e*/ 	.short	(.L_43 - .L_42)
.L_42:
        /*0070*/ 	.word	0x00000008
.L_43:


//--------------------- .nv.callgraph             --------------------------
	.section	.nv.callgraph,"",@"SHT_CUDA_CALLGRAPH"
	.align	4
	.sectionentsize	8
	.align		4
        /*0000*/ 	.word	0x00000000
	.align		4
        /*0004*/ 	.word	0xffffffff
	.align		4
        /*0008*/ 	.word	index@(_Z9cudaAllocv)
	.align		4
        /*000c*/ 	.word	index@(free)
	.align		4
        /*0010*/ 	.word	index@(_Z9cudaAllocv)
	.align		4
        /*0014*/ 	.word	index@(malloc)
	.align		4
        /*0018*/ 	.word	index@(_Z16cudaDynamicAllocPcPi)
	.align		4
        /*001c*/ 	.word	index@(vprintf)
	.align		4
        /*0020*/ 	.word	0x00000000
	.align		4
        /*0024*/ 	.word	0xfffffffe
	.align		4
        /*0028*/ 	.word	0x00000000
	.align		4
        /*002c*/ 	.word	0xfffffffd
	.align		4
        /*0030*/ 	.word	0x00000000
	.align		4
        /*0034*/ 	.word	0xfffffffc


//--------------------- .nv.constant4             --------------------------
	.section	.nv.constant4,"a",@progbits
	.align	8
	.align		8
.nv.constant4:
        /*0000*/ 	.dword	malloc
	.align		8
        /*0008*/ 	.dword	free
	.align		8
        /*0010*/ 	.dword	$str
	.align		8
        /*0018*/ 	.dword	$str$1
	.align		8
        /*0020*/ 	.dword	vprintf


//--------------------- .text._Z9cudaAllocv       --------------------------
	.section	.text._Z9cudaAllocv,"ax",@progbits
	.align	128
        .global         _Z9cudaAllocv
        .type           _Z9cudaAllocv,@function
        .size           _Z9cudaAllocv,(.L_x_54 - _Z9cudaAllocv)
        .other          _Z9cudaAllocv,@"STO_CUDA_ENTRY STV_DEFAULT"
_Z9cudaAllocv:
.text._Z9cudaAllocv:
[----:B------:R-:W0:Y:S01]  /*0000*/  LDC R1, c[0x0][0x37c] ;  /* 0x0000df00ff017b82 */ /* 0x000e220000000800 */
[----:B------:R-:W-:Y:S01]  /*0010*/  IMAD.MOV.U32 R22, RZ, RZ, RZ ;  /* 0x000000ffff167224 */ /* 0x000fe200078e00ff */
[----:B------:R-:W1:Y:S06]  /*0020*/  LDCU.64 UR36, c[0x0][0x358] ;  /* 0x00006b00ff2477ac */ /* 0x000e6c0008000a00 */
.L_x_39:
[----:B------:R-:W-:Y:S01]  /*0030*/  MOV R0, 0x0 ;  /* 0x0000000000007802 */ /* 0x000fe20000000f00 */
[----:B------:R-:W-:Y:S02]  /*0040*/  VIADD R22, R22, 0x1 ;  /* 0x0000000116167836 */ /* 0x000fe40000000000 */
[----:B------:R-:W-:Y:S02]  /*0050*/  HFMA2 R4, -RZ, RZ, 1.52587890625e-05, 0 ;  /* 0x01000000ff047431 */ /* 0x000fe400000001ff */
[----:B------:R-:W-:Y:S01]  /*0060*/  IMAD.MOV.U32 R5, RZ, RZ, RZ ;  /* 0x000000ffff057224 */ /* 0x000fe200078e00ff */
[----:B------:R2:W3:Y:S01]  /*0070*/  LDC.64 R2, c[0x4][R0] ;  /* 0x0100000000027b82 */ /* 0x0004e20000000a00 */
[----:B------:R-:W-:Y:S01]  /*0080*/  IMAD.MOV.U32 R24, RZ, RZ, RZ ;  /* 0x000000ffff187224 */ /* 0x000fe200078e00ff */
[----:B------:R-:W-:-:S04]  /*0090*/  ISETP.NE.AND P0, PT, R22, 0x64, PT ;  /* 0x000000641600780c */ /* 0x000fc80003f05270 */
[----:B------:R-:W-:-:S09]  /*00a0*/  P2R R23, PR, RZ, 0x1 ;  /* 0x00000001ff177803 */ /* 0x000fd20000000000 */
[----:B------:R-:W-:-:S07]  /*00b0*/  LEPC R20, `(.L_x_0) ;  /* 0x000000001014794e */ /* 0x000fce0000000000 */
[----:B0123--:R-:W-:Y:S05]  /*00c0*/  CALL.ABS.NOINC R2 ;  /* 0x0000000002007343 */ /* 0x00ffea0003c00000 */
.L_x_0:
[----:B------:R-:W-:Y:S01]  /*00d0*/  BSSY.RECONVERGENT B6, `(.L_x_1) ;  /* 0x0000197000067945 */ /* 0x000fe20003800200 */
[----:B------:R-:W-:Y:S01]  /*00e0*/  MOV R16, R4 ;  /* 0x0000000400107202 */ /* 0x000fe20000000f00 */
[----:B------:R-:W-:Y:S01]  /*00f0*/  IMAD.MOV.U32 R0, RZ, RZ, R4 ;  /* 0x000000ffff007224 */ /* 0x000fe200078e0004 */
[----:B------:R-:W-:Y:S01]  /*0100*/  MOV R3, R5 ;  /* 0x0000000500037202 */ /* 0x000fe20000000f00 */
[----:B------:R-:W-:-:S07]  /*0110*/  IMAD.MOV.U32 R17, RZ, RZ, R5 ;  /* 0x000000ffff117224 */ /* 0x000fce00078e0005 */
.L_x_3:
[----:B------:R-:W-:Y:S01]  /*0120*/  MOV R2, 0x0 ;  /* 0x0000000000027802 */ /* 0x000fe20000000f00 */
[----:B--2---:R-:W-:Y:S01]  /*0130*/  IMAD.MOV.U32 R4, RZ, RZ, 0x400 ;  /* 0x00000400ff047424 */ /* 0x004fe200078e00ff */
[----:B------:R-:W-:Y:S01]  /*0140*/  MOV R18, R0 ;  /* 0x0000000000127202 */ /* 0x000fe20000000f00 */
[----:B------:R-:W-:Y:S01]  /*0150*/  IMAD.MOV.U32 R5, RZ, RZ, RZ ;  /* 0x000000ffff057224 */ /* 0x000fe200078e00ff */
[----:B------:R0:W1:Y:S01]  /*0160*/  LDC.64 R6, c[0x4][R2] ;  /* 0x0100000002067b82 */ /* 0x0000620000000a00 */
[----:B------:R-:W-:-:S07]  /*0170*/  IMAD.MOV.U32 R19, RZ, RZ, R3 ;  /* 0x000000ffff137224 */ /* 0x000fce00078e0003 */
[----:B------:R-:W-:-:S07]  /*0180*/  LEPC R20, `(.L_x_2) ;  /* 0x000000001014794e */ /* 0x000fce0000000000 */
[----:B01----:R-:W-:Y:S05]  /*0190*/  CALL.ABS.NOINC R6 ;  /* 0x0000000006007343 */ /* 0x003fea0003c00000 */
.L_x_2:
[----:B------:R-:W-:Y:S04]  /*01a0*/  ST.E.64 desc[UR36][R18.64], R4 ;  /* 0x0000000412007985 */ /* 0x000fe8000c101b24 */
[----:B------:R-:W-:Y:S04]  /*01b0*/  ST.E.64 desc[UR36][R4.64], RZ ;  /* 0x000000ff04007985 */ /* 0x000fe8000c101b24 */
[----:B------:R-:W2:Y:S01]  /*01c0*/  LD.E.64 R2, desc[UR36][R18.64] ;  /* 0x0000002412027980 */ /* 0x000ea2000c101b00 */
[----:B------:R-:W-:Y:S02]  /*01d0*/  HFMA2 R13, -RZ, RZ, 0, 0 ;  /* 0x00000000ff0d7431 */ /* 0x000fe400000001ff */
[----:B------:R-:W-:-:S02]  /*01e0*/  IMAD.MOV.U32 R12, RZ, RZ, 0x1 ;  /* 0x00000001ff0c7424 */ /* 0x000fc400078e00ff */
[----:B------:R-:W-:-:S03]  /*01f0*/  IMAD.MOV.U32 R14, RZ, RZ, 0x2 ;  /* 0x00000002ff0e7424 */ /* 0x000fc600078e00ff */
[----:B--2---:R0:W-:Y:S04]  /*0200*/  ST.E.64 desc[UR36][R2.64+0x8], R12 ;  /* 0x0000080c02007985 */ /* 0x0041e8000c101b24 */
[----:B------:R-:W2:Y:S01]  /*0210*/  LD.E.64 R6, desc[UR36][R18.64] ;  /* 0x0000002412067980 */ /* 0x000ea2000c101b00 */
[----:B------:R-:W-:Y:S01]  /*0220*/  IMAD.MOV.U32 R15, RZ, RZ, 0x0 ;  /* 0x00000000ff0f7424 */ /* 0x000fe200078e00ff */
[----:B------:R-:W-:Y:S01]  /*0230*/  MOV R20, 0x3 ;  /* 0x0000000300147802 */ /* 0x000fe20000000f00 */
[----:B------:R-:W-:-:S03]  /*0240*/  IMAD.MOV.U32 R21, RZ, RZ, 0x0 ;  /* 0x00000000ff157424 */ /* 0x000fc600078e00ff */
[----:B--2---:R1:W-:Y:S04]  /*0250*/  ST.E.64 desc[UR36][R6.64+0x10], R14 ;  /* 0x0000100e06007985 */ /* 0x0043e8000c101b24 */
[----:B------:R-:W2:Y:S01]  /*0260*/  LD.E.64 R8, desc[UR36][R18.64] ;  /* 0x0000002412087980 */ /* 0x000ea2000c101b00 */
[----:B------:R-:W-:Y:S02]  /*0270*/  HFMA2 R27, -RZ, RZ, 0, 0 ;  /* 0x00000000ff1b7431 */ /* 0x000fe400000001ff */
[----:B------:R-:W-:Y:S01]  /*0280*/  IMAD.MOV.U32 R26, RZ, RZ, 0x4 ;  /* 0x00000004ff1a7424 */ /* 0x000fe200078e00ff */
[----:B--2---:R2:W-:Y:S04]  /*0290*/  ST.E.64 desc[UR36][R8.64+0x18], R20 ;  /* 0x0000181408007985 */ /* 0x0045e8000c101b24 */
[----:B------:R-:W3:Y:S01]  /*02a0*/  LD.E.64 R10, desc[UR36][R18.64] ;  /* 0x00000024120a7980 */ /* 0x000ee2000c101b00 */
[----:B0-----:R-:W-:-:S03]  /*02b0*/  IMAD.MOV.U32 R12, RZ, RZ, 0x5 ;  /* 0x00000005ff0c7424 */ /* 0x001fc600078e00ff */
[----:B---3--:R0:W-:Y:S04]  /*02c0*/  ST.E.64 desc[UR36][R10.64+0x20], R26 ;  /* 0x0000201a0a007985 */ /* 0x0081e8000c101b24 */
[----:B------:R-:W3:Y:S01]  /*02d0*/  LD.E.64 R4, desc[UR36][R18.64] ;  /* 0x0000002412047980 */ /* 0x000ee2000c101b00 */
[----:B-1----:R-:W-:-:S03]  /*02e0*/  IMAD.MOV.U32 R14, RZ, RZ, 0x6 ;  /* 0x00000006ff0e7424 */ /* 0x002fc600078e00ff */
[----:B---3--:R1:W-:Y:S04]  /*02f0*/  ST.E.64 desc[UR36][R4.64+0x28], R12 ;  /* 0x0000280c04007985 */ /* 0x0083e8000c101b24 */
[----:B------:R-:W3:Y:S01]  /*0300*/  LD.E.64 R2, desc[UR36][R18.64] ;  /* 0x0000002412027980 */ /* 0x000ee2000c101b00 */
[----:B--2---:R-:W-:-:S03]  /*0310*/  MOV R20, 0x7 ;  /* 0x0000000700147802 */ /* 0x004fc60000000f00 */
[----:B---3--:R2:W-:Y:S04]  /*0320*/  ST.E.64 desc[UR36][R2.64+0x30], R14 ;  /* 0x0000300e02007985 */ /* 0x0085e8000c101b24 */
[----:B------:R-:W3:Y:S01]  /*0330*/  LD.E.64 R6, desc[UR36][R18.64] ;  /* 0x0000002412067980 */ /* 0x000ee2000c101b00 */
[----:B0-----:R-:W-:-:S03]  /*0340*/  IMAD.MOV.U32 R26, RZ, RZ, 0x8 ;  /* 0x00000008ff1a7424 */ /* 0x001fc600078e00ff */
[----:B---3--:R0:W-:Y:S04]  /*0350*/  ST.E.64 desc[UR36][R6.64+0x38], R20 ;  /* 0x0000381406007985 */ /* 0x0081e8000c101b24 */
[----:B------:R-:W3:Y:S01]  /*0360*/  LD.E.64 R8, desc[UR36][R18.64] ;  /* 0x0000002412087980 */ /* 0x000ee2000c101b00 */
[----:B-1----:R-:W-:-:S03]  /*0370*/  IMAD.MOV.U32 R12, RZ, RZ, 0x9 ;  /* 0x00000009ff0c7424 */ /* 0x002fc600078e00ff */
[----:B---3--:R1:W-:Y:S04]  /*0380*/  ST.E.64 desc[UR36][R8.64+0x40], R26 ;  /* 0x0000401a08007985 */ /* 0x0083e8000c101b24 */
[----:B------:R-:W3:Y:S01]  /*0390*/  LD.E.64 R10, desc[UR36][R18.64] ;  /* 0x00000024120a7980 */ /* 0x000ee2000c101b00 */
[----:B--2---:R-:W-:-:S03]  /*03a0*/  HFMA2 R14, -RZ, RZ, 0, 5.9604644775390625e-07 ;  /* 0x0000000aff0e7431 */ /* 0x004fc600000001ff */
        /* <DEDUP_REMOVED lines=17> */
[----:B--2---:R-:W-:-:S03]  /*04c0*/  HFMA2 R26, -RZ, RZ, 0, 9.5367431640625e-07 ;  /* 0x00000010ff1a7431 */ /* 0x004fc600000001ff */
        /* <DEDUP_REMOVED lines=17> */
[----:B--2---:R-:W-:-:S03]  /*05e0*/  HFMA2 R14, -RZ, RZ, 0, 1.31130218505859375e-06 ;  /* 0x00000016ff0e7431 */ /* 0x004fc600000001ff */
        /* <DEDUP_REMOVED lines=17> */
[----:B--2---:R-:W-:-:S03]  /*0700*/  HFMA2 R26, -RZ, RZ, 0, 1.6689300537109375e-06 ;  /* 0x0000001cff1a7431 */ /* 0x004fc600000001ff */
        /* <DEDUP_REMOVED lines=17> */
[----:B--2---:R-:W-:-:S03]  /*0820*/  HFMA2 R14, -RZ, RZ, 0, 2.02655792236328125e-06 ;  /* 0x00000022ff0e7431 */ /* 0x004fc600000001ff */
        /* <DEDUP_REMOVED lines=17> */
[----:B--2---:R-:W-:-:S03]  /*0940*/  HFMA2 R26, -RZ, RZ, 0, 2.384185791015625e-06 ;  /* 0x00000028ff1a7431 */ /* 0x004fc600000001ff */
        /* <DEDUP_REMOVED lines=17> */
[----:B--2---:R-:W-:-:S03]  /*0a60*/  HFMA2 R14, -RZ, RZ, 0, 2.74181365966796875e-06 ;  /* 0x0000002eff0e7431 */ /* 0x004fc600000001ff */
        /* <DEDUP_REMOVED lines=17> */
[----:B--2---:R-:W-:-:S03]  /*0b80*/  HFMA2 R26, -RZ, RZ, 0, 3.0994415283203125e-06 ;  /* 0x00000034ff1a7431 */ /* 0x004fc600000001ff */
        /* <DEDUP_REMOVED lines=17> */
[----:B--2---:R-:W-:-:S03]  /*0ca0*/  HFMA2 R14, -RZ, RZ, 0, 3.45706939697265625e-06 ;  /* 0x0000003aff0e7431 */ /* 0x004fc600000001ff */
        /* <DEDUP_REMOVED lines=17> */
[----:B--2---:R-:W-:-:S03]  /*0dc0*/  HFMA2 R26, -RZ, RZ, 0, 3.814697265625e-06 ;  /* 0x00000040ff1a7431 */ /* 0x004fc600000001ff */
        /* <DEDUP_REMOVED lines=17> */
[----:B--2---:R-:W-:-:S03]  /*0ee0*/  HFMA2 R14, -RZ, RZ, 0, 4.17232513427734375e-06 ;  /* 0x00000046ff0e7431 */ /* 0x004fc600000001ff */
        /* <DEDUP_REMOVED lines=17> */
[----:B--2---:R-:W-:-:S03]  /*1000*/  HFMA2 R26, -RZ, RZ, 0, 4.5299530029296875e-06 ;  /* 0x0000004cff1a7431 */ /* 0x004fc600000001ff */
        /* <DEDUP_REMOVED lines=17> */
[----:B--2---:R-:W-:-:S03]  /*1120*/  HFMA2 R14, -RZ, RZ, 0, 4.88758087158203125e-06 ;  /* 0x00000052ff0e7431 */ /* 0x004fc600000001ff */
        /* <DEDUP_REMOVED lines=17> */
[----:B--2---:R-:W-:-:S03]  /*1240*/  HFMA2 R26, -RZ, RZ, 0, 5.245208740234375e-06 ;  /* 0x00000058ff1a7431 */ /* 0x004fc600000001ff */
        /* <DEDUP_REMOVED lines=17> */
[----:B--2---:R-:W-:-:S03]  /*1360*/  HFMA2 R14, -RZ, RZ, 0, 5.60283660888671875e-06 ;  /* 0x0000005eff0e7431 */ /* 0x004fc600000001ff */
        /* <DEDUP_REMOVED lines=35> */
[----:B--2---:R-:W-:-:S03]  /*15a0*/  HFMA2 R14, -RZ, RZ, 0, 6.31809234619140625e-06 ;  /* 0x0000006aff0e7431 */ /* 0x004fc600000001ff */
        /* <DEDUP_REMOVED lines=14> */
[----:B-1----:R-:W-:-:S03]  /*1690*/  HFMA2 R20, -RZ, RZ, 0, 6.616115570068359375e-06 ;  /* 0x0000006fff147431 */ /* 0x002fc600000001ff */
[----:B---3--:R1:W-:Y:S04]  /*16a0*/  ST.E.64 desc[UR36][R4.64+0x370], R14 ;  /* 0x0003700e04007985 */ /* 0x0083e8000c101b24 */
[----:B------:R-:W3:Y:S01]  /*16b0*/  LD.E.64 R2, desc[UR36][R18.64] ;  /* 0x0000002412027980 */ /* 0x000ee2000c101b00 */
[----:B--2---:R-:W-:-:S03]  /*16c0*/  IMAD.MOV.U32 R26, RZ, RZ, 0x70 ;  /* 0x00000070ff1a7424 */ /* 0x004fc600078e00ff */
[----:B---3--:R2:W-:Y:S04]  /*16d0*/  ST.E.64 desc[UR36][R2.64+0x378], R20 ;  /* 0x0003781402007985 */ /* 0x0085e8000c101b24 */
[----:B------:R-:W3:Y:S01]  /*16e0*/  LD.E.64 R6, desc[UR36][R18.64] ;  /* 0x0000002412067980 */ /* 0x000ee2000c101b00 */
[----:B0-----:R-:W-:-:S03]  /*16f0*/  MOV R12, 0x71 ;  /* 0x00000071000c7802 */ /* 0x001fc60000000f00 */
[----:B---3--:R0:W-:Y:S04]  /*1700*/  ST.E.64 desc[UR36][R6.64+0x380], R26 ;  /* 0x0003801a06007985 */ /* 0x0081e8000c101b24 */
[----:B------:R-:W3:Y:S01]  /*1710*/  LD.E.64 R8, desc[UR36][R18.64] ;  /* 0x0000002412087980 */ /* 0x000ee2000c101b00 */
[----:B-1----:R-:W-:-:S03]  /*1720*/  IMAD.MOV.U32 R14, RZ, RZ, 0x72 ;  /* 0x00000072ff0e7424 */ /* 0x002fc600078e00ff */
[----:B---3--:R1:W-:Y:S04]  /*1730*/  ST.E.64 desc[UR36][R8.64+0x388], R12 ;  /* 0x0003880c08007985 */ /* 0x0083e8000c101b24 */
[----:B------:R-:W3:Y:S01]  /*1740*/  LD.E.64 R10, desc[UR36][R18.64] ;  /* 0x00000024120a7980 */ /* 0x000ee2000c101b00 */
[----:B--2---:R-:W-:-:S03]  /*1750*/  HFMA2 R20, -RZ, RZ, 0, 6.854534149169921875e-06 ;  /* 0x00000073ff147431 */ /* 0x004fc600000001ff */
[----:B---3--:R2:W-:Y:S04]  /*1760*/  ST.E.64 desc[UR36][R10.64+0x390], R14 ;  /* 0x0003900e0a007985 */ /* 0x0085e8000c101b24 */
[----:B------:R-:W3:Y:S01]  /*1770*/  LD.E.64 R4, desc[UR36][R18.64] ;  /* 0x0000002412047980 */ /* 0x000ee2000c101b00 */
[----:B0-----:R-:W-:-:S03]  /*1780*/  IMAD.MOV.U32 R26, RZ, RZ, 0x74 ;  /* 0x00000074ff1a7424 */ /* 0x001fc600078e00ff */
[----:B---3--:R0:W-:Y:S04]  /*1790*/  ST.E.64 desc[UR36][R4.64+0x398], R20 ;  /* 0x0003981404007985 */ /* 0x0081e8000c101b24 */
[----:B------:R-:W3:Y:S01]  /*17a0*/  LD.E.64 R2, desc[UR36][R18.64] ;  /* 0x0000002412027980 */ /* 0x000ee2000c101b00 */
[----:B-1----:R-:W-:-:S03]  /*17b0*/  MOV R12, 0x75 ;  /* 0x00000075000c7802 */ /* 0x002fc60000000f00 */
[----:B---3--:R1:W-:Y:S04]  /*17c0*/  ST.E.64 desc[UR36][R2.64+0x3a0], R26 ;  /* 0x0003a01a02007985 */ /* 0x0083e8000c101b24 */
[----:B------:R-:W3:Y:S01]  /*17d0*/  LD.E.64 R6, desc[UR36][R18.64] ;  /* 0x0000002412067980 */ /* 0x000ee2000c101b00 */
[----:B--2---:R-:W-:-:S03]  /*17e0*/  IMAD.MOV.U32 R14, RZ, RZ, 0x76 ;  /* 0x00000076ff0e7424 */ /* 0x004fc600078e00ff */
[----:B---3--:R2:W-:Y:S04]  /*17f0*/  ST.E.64 desc[UR36][R6.64+0x3a8], R12 ;  /* 0x0003a80c06007985 */ /* 0x0085e8000c101b24 */
[----:B------:R-:W3:Y:S01]  /*1800*/  LD.E.64 R8, desc[UR36][R18.64] ;  /* 0x0000002412087980 */ /* 0x000ee2000c101b00 */
[----:B0-----:R-:W-:-:S03]  /*1810*/  HFMA2 R20, -RZ, RZ, 0, 7.092952728271484375e-06 ;  /* 0x00000077ff147431 */ /* 0x001fc600000001ff */
        /* <DEDUP_REMOVED lines=9> */
[----:B---3--:R-:W-:Y:S04]  /*18b0*/  ST.E.64 desc[UR36][R2.64+0x3c8], R12 ;  /* 0x0003c80c02007985 */ /* 0x008fe8000c101b24 */
[----:B------:R-:W3:Y:S01]  /*18c0*/  LD.E.64 R6, desc[UR36][R18.64] ;  /* 0x0000002412067980 */ /* 0x000ee2000c101b00 */
[----:B-1----:R-:W-:-:S03]  /*18d0*/  HFMA2 R20, -RZ, RZ, 0, 7.331371307373046875e-06 ;  /* 0x0000007bff147431 */ /* 0x002fc600000001ff */
[----:B---3--:R0:W-:Y:S04]  /*18e0*/  ST.E.64 desc[UR36][R6.64+0x3d0], R14 ;  /* 0x0003d00e06007985 */ /* 0x0081e8000c101b24 */
[----:B------:R-:W3:Y:S01]  /*18f0*/  LD.E.64 R8, desc[UR36][R18.64] ;  /* 0x0000002412087980 */ /* 0x000ee2000c101b00 */
[----:B--2---:R-:W-:-:S03]  /*1900*/  IMAD.MOV.U32 R26, RZ, RZ, 0x7c ;  /* 0x0000007cff1a7424 */ /* 0x004fc600078e00ff */
[----:B---3--:R1:W-:Y:S04]  /*1910*/  ST.E.64 desc[UR36][R8.64+0x3d8], R20 ;  /* 0x0003d81408007985 */ /* 0x0083e8000c101b24 */
[----:B------:R-:W2:Y:S01]  /*1920*/  LD.E.64 R10, desc[UR36][R18.64] ;  /* 0x00000024120a7980 */ /* 0x000ea2000c101b00 */
[----:B------:R-:W-:Y:S01]  /*1930*/  MOV R28, 0x7d ;  /* 0x0000007d001c7802 */ /* 0x000fe20000000f00 */
[----:B------:R-:W-:Y:S02]  /*1940*/  IMAD.MOV.U32 R29, RZ, RZ, 0x0 ;  /* 0x00000000ff1d7424 */ /* 0x000fe400078e00ff */
[----:B--2---:R2:W-:Y:S04]  /*1950*/  ST.E.64 desc[UR36][R10.64+0x3e0], R26 ;  /* 0x0003e01a0a007985 */ /* 0x0045e8000c101b24 */
[----:B------:R-:W3:Y:S01]  /*1960*/  LD.E.64 R4, desc[UR36][R18.64] ;  /* 0x0000002412047980 */ /* 0x000ee2000c101b00 */
[----:B0-----:R-:W-:-:S03]  /*1970*/  HFMA2 R14, -RZ, RZ, 0, 7.51018524169921875e-06 ;  /* 0x0000007eff0e7431 */ /* 0x001fc600000001ff */
[----:B---3--:R2:W-:Y:S04]  /*1980*/  ST.E.64 desc[UR36][R4.64+0x3e8], R28 ;  /* 0x0003e81c04007985 */ /* 0x0085e8000c101b24 */
[----:B------:R-:W3:Y:S01]  /*1990*/  LD.E.64 R12, desc[UR36][R18.64] ;  /* 0x00000024120c7980 */ /* 0x000ee2000c101b00 */
[----:B-1----:R-:W-:Y:S01]  /*19a0*/  IMAD.MOV.U32 R8, RZ, RZ, 0x7f ;  /* 0x0000007fff087424 */ /* 0x002fe200078e00ff */
[----:B------:R-:W-:Y:S02]  /*19b0*/  MOV R9, 0x0 ;  /* 0x0000000000097802 */ /* 0x000fe40000000f00 */
[----:B---3--:R2:W-:Y:S04]  /*19c0*/  ST.E.64 desc[UR36][R12.64+0x3f0], R14 ;  /* 0x0003f00e0c007985 */ /* 0x0085e8000c101b24 */
[----:B------:R-:W3:Y:S01]  /*19d0*/  LD.E.64 R6, desc[UR36][R18.64] ;  /* 0x0000002412067980 */ /* 0x000ee2000c101b00 */
[----:B------:R-:W-:Y:S01]  /*19e0*/  VIADD R24, R24, 0x1 ;  /* 0x0000000118187836 */ /* 0x000fe20000000000 */
[----:B------:R-:W-:-:S04]  /*19f0*/  IADD3 R0, P1, PT, R18, 0x8, RZ ;  /* 0x0000000812007810 */ /* 0x000fc80007f3e0ff */
[----:B------:R-:W-:Y:S02]  /*1a00*/  ISETP.NE.AND P0, PT, R24, 0x200000, PT ;  /* 0x002000001800780c */ /* 0x000fe40003f05270 */
[----:B------:R-:W-:Y:S01]  /*1a10*/  IADD3.X R3, PT, PT, RZ, R19, RZ, P1, !PT ;  /* 0x00000013ff037210 */ /* 0x000fe20000ffe4ff */
[----:B---3--:R2:W-:Y:S10]  /*1a20*/  ST.E.64 desc[UR36][R6.64+0x3f8], R8 ;  /* 0x0003f80806007985 */ /* 0x0085f4000c101b24 */
[----:B------:R-:W-:Y:S05]  /*1a30*/  @P0 BRA `(.L_x_3) ;  /* 0xffffffe400b80947 */ /* 0x000fea000383ffff */
[----:B------:R-:W-:Y:S05]  /*1a40*/  BSYNC.RECONVERGENT B6 ;  /* 0x0000000000067941 */ /* 0x000fea0003800200 */
.L_x_1:
[----:B------:R-:W-:Y:S01]  /*1a50*/  BSSY.RECONVERGENT B6, `(.L_x_4) ;  /* 0x0000089000067945 */ /* 0x000fe20003800200 */
[----:B------:R-:W-:-:S07]  /*1a60*/  IMAD.MOV.U32 R25, RZ, RZ, RZ ;  /* 0x000000ffff197224 */ /* 0x000fce00078e00ff */
.L_x_37:
[----:B------:R-:W-:-:S05]  /*1a70*/  IMAD.WIDE.U32 R18, R25, 0x8, R16 ;  /* 0x0000000819127825 */ /* 0x000fca00078e0010 */
[----:B--2---:R0:W5:Y:S01]  /*1a80*/  LD.E.64 R4, desc[UR36][R18.64] ;  /* 0x0000002412047980 */ /* 0x004162000c101b00 */
[----:B------:R-:W-:Y:S02]  /*1a90*/  MOV R2, 0x8 ;  /* 0x0000000800027802 */ /* 0x000fe40000000f00 */
[----:B------:R-:W-:Y:S02]  /*1aa0*/  IADD3 R25, PT, PT, R25, 0x20, RZ ;  /* 0x0000002019197810 */ /* 0x000fe40007ffe0ff */
[----:B------:R0:W1:Y:S02]  /*1ab0*/  LDC.64 R6, c[0x4][R2] ;  /* 0x0100000002067b82 */ /* 0x0000640000000a00 */
[----:B------:R-:W-:-:S04]  /*1ac0*/  ISETP.NE.AND P0, PT, R25, 0x200000, PT ;  /* 0x002000001900780c */ /* 0x000fc80003f05270 */
[----:B------:R-:W-:-:S09]  /*1ad0*/  P2R R24, PR, RZ, 0x1 ;  /* 0x00000001ff187803 */ /* 0x000fd20000000000 */
[----:B------:R-:W-:-:S07]  /*1ae0*/  LEPC R20, `(.L_x_5) ;  /* 0x000000001014794e */ /* 0x000fce0000000000 */
[----:B01---5:R-:W-:Y:S05]  /*1af0*/  CALL.ABS.NOINC R6 ;  /* 0x0000000006007343 */ /* 0x023fea0003c00000 */
.L_x_5:
[----:B------:R0:W5:Y:S01]  /*1b00*/  LD.E.64 R4, desc[UR36][R18.64+0x8] ;  /* 0x0000082412047980 */ /* 0x000162000c101b00 */
[----:B------:R0:W1:Y:S02]  /*1b10*/  LDC.64 R6, c[0x4][R2] ;  /* 0x0100000002067b82 */ /* 0x0000640000000a00 */
[----:B------:R-:W-:-:S07]  /*1b20*/  LEPC R20, `(.L_x_6) ;  /* 0x000000001014794e */ /* 0x000fce0000000000 */
[----:B01---5:R-:W-:Y:S05]  /*1b30*/  CALL.ABS.NOINC R6 ;  /* 0x0000000006007343 */ /* 0x023fea0003c00000 */
.L_x_6:
[----:B------:R0:W5:Y:S01]  /*1b40*/  LD.E.64 R4, desc[UR36][R18.64+0x10] ;  /* 0x0000102412047980 */ /* 0x000162000c101b00 */
[----:B------:R0:W1:Y:S02]  /*1b50*/  LDC.64 R6, c[0x4][R2] ;  /* 0x0100000002067b82 */ /* 0x0000640000000a00 */
[----:B------:R-:W-:-:S07]  /*1b60*/  LEPC R20, `(.L_x_7) ;  /* 0x000000001014794e */ /* 0x000fce0000000000 */
[----:B01---5:R-:W-:Y:S05]  /*1b70*/  CALL.ABS.NOINC R6 ;  /* 0x0000000006007343 */ /* 0x023fea0003c00000 */
.L_x_7:
[----:B------:R0:W5:Y:S01]  /*1b80*/  LD.E.64 R4, desc[UR36][R18.64+0x18] ;  /* 0x0000182412047980 */ /* 0x000162000c101b00 */
[----:B------:R0:W1:Y:S02]  /*1b90*/  LDC.64 R6, c[0x4][R2] ;  /* 0x0100000002067b82 */ /* 0x0000640000000a00 */
[----:B------:R-:W-:-:S07]  /*1ba0*/  LEPC R20, `(.L_x_8) ;  /* 0x000000001014794e */ /* 0x000fce0000000000 */
[----:B01---5:R-:W-:Y:S05]  /*1bb0*/  CALL.ABS.NOINC R6 ;  /* 0x0000000006007343 */ /* 0x023fea0003c00000 */
.L_x_8:
[----:B------:R0:W5:Y:S01]  /*1bc0*/  LD.E.64 R4, desc[UR36][R18.64+0x20] ;  /* 0x0000202412047980 */ /* 0x000162000c101b00 */
[----:B------:R0:W1:Y:S02]  /*1bd0*/  LDC.64 R6, c[0x4][R2] ;  /* 0x0100000002067b82 */ /* 0x0000640000000a00 */
[----:B------:R-:W-:-:S07]  /*1be0*/  LEPC R20, `(.L_x_9) ;  /* 0x000000001014794e */ /* 0x000fce0000000000 */
[----:B01---5:R-:W-:Y:S05]  /*1bf0*/  CALL.ABS.NOINC R6 ;  /* 0x0000000006007343 */ /* 0x023fea0003c00000 */
.L_x_9:
[----:B------:R0:W5:Y:S01]  /*1c00*/  LD.E.64 R4, desc[UR36][R18.64+0x28] ;  /* 0x0000282412047980 */ /* 0x000162000c101b00 */
[----:B------:R0:W1:Y:S02]  /*1c10*/  LDC.64 R6, c[0x4][R2] ;  /* 0x0100000002067b82 */ /* 0x0000640000000a00 */
[----:B------:R-:W-:-:S07]  /*1c20*/  LEPC R20, `(.L_x_10) ;  /* 0x000000001014794e */ /* 0x000fce0000000000 */
[----:B01---5:R-:W-:Y:S05]  /*1c30*/  CALL.ABS.NOINC R6 ;  /* 0x0000000006007343 */ /* 0x023fea0003c00000 */
.L_x_10:
[----:B------:R0:W5:Y:S01]  /*1c40*/  LD.E.64 R4, desc[UR36][R18.64+0x30] ;  /* 0x0000302412047980 */ /* 0x000162000c101b00 */
[----:B------:R0:W1:Y:S02]  /*1c50*/  LDC.64 R6, c[0x4][R2] ;  /* 0x0100000002067b82 */ /* 0x0000640000000a00 */
[----:B------:R-:W-:-:S07]  /*1c60*/  LEPC R20, `(.L_x_11) ;  /* 0x000000001014794e */ /* 0x000fce0000000000 */
[----:B01---5:R-:W-:Y:S05]  /*1c70*/  CALL.ABS.NOINC R6 ;  /* 0x0000000006007343 */ /* 0x023fea0003c00000 */
.L_x_11:
[----:B------:R0:W5:Y:S01]  /*1c80*/  LD.E.64 R4, desc[UR36][R18.64+0x38] ;  /* 0x0000382412047980 */ /* 0x000162000c101b00 */
[----:B------:R0:W1:Y:S02]  /*1c90*/  LDC.64 R6, c[0x4][R2] ;  /* 0x0100000002067b82 */ /* 0x0000640000000a00 */
[----:B------:R-:W-:-:S07]  /*1ca0*/  LEPC R20, `(.L_x_12) ;  /* 0x000000001014794e */ /* 0x000fce0000000000 */
[----:B01---5:R-:W-:Y:S05]  /*1cb0*/  CALL.ABS.NOINC R6 ;  /* 0x0000000006007343 */ /* 0x023fea0003c00000 */
.L_x_12:
[----:B------:R0:W5:Y:S01]  /*1cc0*/  LD.E.64 R4, desc[UR36][R18.64+0x40] ;  /* 0x0000402412047980 */ /* 0x000162000c101b00 */
[----:B------:R0:W1:Y:S02]  /*1cd0*/  LDC.64 R6, c[0x4][R2] ;  /* 0x0100000002067b82 */ /* 0x0000640000000a00 */
[----:B------:R-:W-:-:S07]  /*1ce0*/  LEPC R20, `(.L_x_13) ;  /* 0x000000001014794e */ /* 0x000fce0000000000 */
[----:B01---5:R-:W-:Y:S05]  /*1cf0*/  CALL.ABS.NOINC R6 ;  /* 0x0000000006007343 */ /* 0x023fea0003c00000 */
.L_x_13:
[----:B------:R0:W5:Y:S01]  /*1d00*/  LD.E.64 R4, desc[UR36][R18.64+0x48] ;  /* 0x0000482412047980 */ /* 0x000162000c101b00 */
[----:B------:R0:W1:Y:S02]  /*1d10*/  LDC.64 R6, c[0x4][R2] ;  /* 0x0100000002067b82 */ /* 0x0000640000000a00 */
[----:B------:R-:W-:-:S07]  /*1d20*/  LEPC R20, `(.L_x_14) ;  /* 0x000000001014794e */ /* 0x000fce0000000000 */
[----:B01---5:R-:W-:Y:S05]  /*1d30*/  CALL.ABS.NOINC R6 ;  /* 0x0000000006007343 */ /* 0x023fea0003c00000 */
.L_x_14:
[----:B------:R0:W5:Y:S01]  /*1d40*/  LD.E.64 R4, desc[UR36][R18.64+0x50] ;  /* 0x0000502412047980 */ /* 0x000162000c101b00 */
[----:B------:R0:W1:Y:S02]  /*1d50*/  LDC.64 R6, c[0x4][R2] ;  /* 0x0100000002067b82 */ /* 0x0000640000000a00 */
[----:B------:R-:W-:-:S07]  /*1d60*/  LEPC R20, `(.L_x_15) ;  /* 0x000000001014794e */ /* 0x000fce0000000000 */
[----:B01---5:R-:W-:Y:S05]  /*1d70*/  CALL.ABS.NOINC R6 ;  /* 0x0000000006007343 */ /* 0x023fea0003c00000 */
.L_x_15:
[----:B------:R0:W5:Y:S01]  /*1d80*/  LD.E.64 R4, desc[UR36][R18.64+0x58] ;  /* 0x0000582412047980 */ /* 0x000162000c101b00 */
[----:B------:R0:W1:Y:S02]  /*1d90*/  LDC.64 R6, c[0x4][R2] ;  /* 0x0100000002067b82 */ /* 0x0000640000000a00 */
[----:B------:R-:W-:-:S07]  /*1da0*/  LEPC R20, `(.L_x_16) ;  /* 0x000000001014794e */ /* 0x000fce0000000000 */
[----:B01---5:R-:W-:Y:S05]  /*1db0*/  CALL.ABS.NOINC R6 ;  /* 0x0000000006007343 */ /* 0x023fea0003c00000 */
.L_x_16:
[----:B------:R0:W5:Y:S01]  /*1dc0*/  LD.E.64 R4, desc[UR36][R18.64+0x60] ;  /* 0x0000602412047980 */ /* 0x000162000c101b00 */
[----:B------:R0:W1:Y:S02]  /*1dd0*/  LDC.64 R6, c[0x4][R2] ;  /* 0x0100000002067b82 */ /* 0x0000640000000a00 */
[----:B------:R-:W-:-:S07]  /*1de0*/  LEPC R20, `(.L_x_17) ;  /* 0x000000001014794e */ /* 0x000fce0000000000 */
[----:B01---5:R-:W-:Y:S05]  /*1df0*/  CALL.ABS.NOINC R6 ;  /* 0x0000000006007343 */ /* 0x023fea0003c00000 */
.L_x_17:
[----:B------:R0:W5:Y:S01]  /*1e00*/  LD.E.64 R4, desc[UR36][R18.64+0x68] ;  /* 0x0000682412047980 */ /* 0x000162000c101b00 */
[----:B------:R0:W1:Y:S02]  /*1e10*/  LDC.64 R6, c[0x4][R2] ;  /* 0x0100000002067b82 */ /* 0x0000640000000a00 */
[----:B------:R-:W-:-:S07]  /*1e20*/  LEPC R20, `(.L_x_18) ;  /* 0x000000001014794e */ /* 0x000fce0000000000 */
[----:B01---5:R-:W-:Y:S05]  /*1e30*/  CALL.ABS.NOINC R6 ;  /* 0x0000000006007343 */ /* 0x023fea0003c00000 */
.L_x_18:
[----:B------:R0:W5:Y:S01]  /*1e40*/  LD.E.64 R4, desc[UR36][R18.64+0x70] ;  /* 0x0000702412047980 */ /* 0x000162000c101b00 */
[----:B------:R0:W1:Y:S02]  /*1e50*/  LDC.64 R6, c[0x4][R2] ;  /* 0x0100000002067b82 */ /* 0x0000640000000a00 */
[----:B------:R-:W-:-:S07]  /*1e60*/  LEPC R20, `(.L_x_19) ;  /* 0x000000001014794e */ /* 0x000fce0000000000 */
[----:B01---5:R-:W-:Y:S05]  /*1e70*/  CALL.ABS.NOINC R6 ;  /* 0x0000000006007343 */ /* 0x023fea0003c00000 */
.L_x_19:
[----:B------:R0:W5:Y:S01]  /*1e80*/  LD.E.64 R4, desc[UR36][R18.64+0x78] ;  /* 0x0000782412047980 */ /* 0x000162000c101b00 */
[----:B------:R0:W1:Y:S02]  /*1e90*/  LDC.64 R6, c[0x4][R2] ;  /* 0x0100000002067b82 */ /* 0x0000640000000a00 */
[----:B------:R-:W-:-:S07]  /*1ea0*/  LEPC R20, `(.L_x_20) ;  /* 0x000000001014794e */ /* 0x000fce0000000000 */
[----:B01---5:R-:W-:Y:S05]  /*1eb0*/  CALL.ABS.NOINC R6 ;  /* 0x0000000006007343 */ /* 0x023fea0003c00000 */
.L_x_20:
[----:B------:R0:W5:Y:S01]  /*1ec0*/  LD.E.64 R4, desc[UR36][R18.64+0x80] ;  /* 0x0000802412047980 */ /* 0x000162000c101b00 */
[----:B------:R0:W1:Y:S02]  /*1ed0*/  LDC.64 R6, c[0x4][R2] ;  /* 0x0100000002067b82 */ /* 0x0000640000000a00 */
[----:B------:R-:W-:-:S07]  /*1ee0*/  LEPC R20, `(.L_x_21) ;  /* 0x000000001014794e */ /* 0x000fce0000000000 */
[----:B01---5:R-:W-:Y:S05]  /*1ef0*/  CALL.ABS.NOINC R6 ;  /* 0x0000000006007343 */ /* 0x023fea0003c00000 */
.L_x_21:
[----:B------:R0:W5:Y:S01]  /*1f00*/  LD.E.64 R4, desc[UR36][R18.64+0x88] ;  /* 0x0000882412047980 */ /* 0x000162000c101b00 */
[----:B------:R0:W1:Y:S02]  /*1f10*/  LDC.64 R6, c[0x4][R2] ;  /* 0x0100000002067b82 */ /* 0x0000640000000a00 */
[----:B------:R-:W-:-:S07]  /*1f20*/  LEPC R20, `(.L_x_22) ;  /* 0x000000001014794e */ /* 0x000fce0000000000 */
[----:B01---5:R-:W-:Y:S05]  /*1f30*/  CALL.ABS.NOINC R6 ;  /* 0x0000000006007343 */ /* 0x023fea0003c00000 */
.L_x_22:
[----:B------:R0:W5:Y:S01]  /*1f40*/  LD.E.64 R4, desc[UR36][R18.64+0x90] ;  /* 0x0000902412047980 */ /* 0x000162000c101b00 */
[----:B------:R0:W1:Y:S02]  /*1f50*/  LDC.64 R6, c[0x4][R2] ;  /* 0x0100000002067b82 */ /* 0x0000640000000a00 */
[----:B------:R-:W-:-:S07]  /*1f60*/  LEPC R20, `(.L_x_23) ;  /* 0x000000001014794e */ /* 0x000fce0000000000 */
[----:B01---5:R-:W-:Y:S05]  /*1f70*/  CALL.ABS.NOINC R6 ;  /* 0x0000000006007343 */ /* 0x023fea0003c00000 */
.L_x_23:
[----:B------:R0:W5:Y:S01]  /*1f80*/  LD.E.64 R4, desc[UR36][R18.64+0x98] ;  /* 0x0000982412047980 */ /* 0x000162000c101b00 */
[----:B------:R0:W1:Y:S02]  /*1f90*/  LDC.64 R6, c[0x4][R2] ;  /* 0x0100000002067b82 */ /* 0x0000640000000a00 */
[----:B------:R-:W-:-:S07]  /*1fa0*/  LEPC R20, `(.L_x_24) ;  /* 0x000000001014794e */ /* 0x000fce0000000000 */
[----:B01---5:R-:W-:Y:S05]  /*1fb0*/  CALL.ABS.NOINC R6 ;  /* 0x0000000006007343 */ /* 0x023fea0003c00000 */
.L_x_24:
[----:B------:R0:W5:Y:S01]  /*1fc0*/  LD.E.64 R4, desc[UR36][R18.64+0xa0] ;  /* 0x0000a02412047980 */ /* 0x000162000c101b00 */
[----:B------:R0:W1:Y:S02]  /*1fd0*/  LDC.64 R6, c[0x4][R2] ;  /* 0x0100000002067b82 */ /* 0x0000640000000a00 */
[----:B------:R-:W-:-:S07]  /*1fe0*/  LEPC R20, `(.L_x_25) ;  /* 0x000000001014794e */ /* 0x000fce0000000000 */
[----:B01---5:R-:W-:Y:S05]  /*1ff0*/  CALL.ABS.NOINC R6 ;  /* 0x0000000006007343 */ /* 0x023fea0003c00000 */
.L_x_25:
[----:B------:R0:W5:Y:S01]  /*2000*/  LD.E.64 R4, desc[UR36][R18.64+0xa8] ;  /* 0x0000a82412047980 */ /* 0x000162000c101b00 */
[----:B------:R0:W1:Y:S02]  /*2010*/  LDC.64 R6, c[0x4][R2] ;  /* 0x0100000002067b82 */ /* 0x0000640000000a00 */
[----:B------:R-:W-:-:S07]  /*2020*/  LEPC R20, `(.L_x_26) ;  /* 0x000000001014794e */ /* 0x000fce0000000000 */
[----:B01---5:R-:W-:Y:S05]  /*2030*/  CALL.ABS.NOINC R6 ;  /* 0x0000000006007343 */ /* 0x023fea0003c00000 */
.L_x_26:
[----:B------:R0:W5:Y:S01]  /*2040*/  LD.E.64 R4, desc[UR36][R18.64+0xb0] ;  /* 0x0000b02412047980 */ /* 0x000162000c101b00 */
[----:B------:R0:W1:Y:S02]  /*2050*/  LDC.64 R6, c[0x4][R2] ;  /* 0x0100000002067b82 */ /* 0x0000640000000a00 */
[----:B------:R-:W-:-:S07]  /*2060*/  LEPC R20, `(.L_x_27) ;  /* 0x000000001014794e */ /* 0x000fce0000000000 */
[----:B01---5:R-:W-:Y:S05]  /*2070*/  CALL.ABS.NOINC R6 ;  /* 0x0000000006007343 */ /* 0x023fea0003c00000 */
.L_x_27:
[----:B------:R0:W5:Y:S01]  /*2080*/  LD.E.64 R4, desc[UR36][R18.64+0xb8] ;  /* 0x0000b82412047980 */ /* 0x000162000c101b00 */
[----:B------:R0:W1:Y:S02]  /*2090*/  LDC.64 R6, c[0x4][R2] ;  /* 0x0100000002067b82 */ /* 0x0000640000000a00 */
[----:B------:R-:W-:-:S07]  /*20a0*/  LEPC R20, `(.L_x_28) ;  /* 0x000000001014794e */ /* 0x000fce0000000000 */
[----:B01---5:R-:W-:Y:S05]  /*20b0*/  CALL.ABS.NOINC R6 ;  /* 0x0000000006007343 */ /* 0x023fea0003c00000 */
.L_x_28:
[----:B------:R0:W5:Y:S01]  /*20c0*/  LD.E.64 R4, desc[UR36][R18.64+0xc0] ;  /* 0x0000c02412047980 */ /* 0x000162000c101b00 */
[----:B------:R0:W1:Y:S02]  /*20d0*/  LDC.64 R6, c[0x4][R2] ;  /* 0x0100000002067b82 */ /* 0x0000640000000a00 */
[----:B------:R-:W-:-:S07]  /*20e0*/  LEPC R20, `(.L_x_29) ;  /* 0x000000001014794e */ /* 0x000fce0000000000 */
[----:B01---5:R-:W-:Y:S05]  /*20f0*/  CALL.ABS.NOINC R6 ;  /* 0x0000000006007343 */ /* 0x023fea0003c00000 */
.L_x_29:
[----:B------:R0:W5:Y:S01]  /*2100*/  LD.E.64 R4, desc[UR36][R18.64+0xc8] ;  /* 0x0000c82412047980 */ /* 0x000162000c101b00 */
[----:B------:R0:W1:Y:S02]  /*2110*/  LDC.64 R6, c[0x4][R2] ;  /* 0x0100000002067b82 */ /* 0x0000640000000a00 */
[----:B------:R-:W-:-:S07]  /*2120*/  LEPC R20, `(.L_x_30) ;  /* 0x000000001014794e */ /* 0x000fce0000000000 */
[----:B01---5:R-:W-:Y:S05]  /*2130*/  CALL.ABS.NOINC R6 ;  /* 0x0000000006007343 */ /* 0x023fea0003c00000 */
.L_x_30:
[----:B------:R0:W5:Y:S01]  /*2140*/  LD.E.64 R4, desc[UR36][R18.64+0xd0] ;  /* 0x0000d02412047980 */ /* 0x000162000c101b00 */
[----:B------:R0:W1:Y:S02]  /*2150*/  LDC.64 R6, c[0x4][R2] ;  /* 0x0100000002067b82 */ /* 0x0000640000000a00 */
[----:B------:R-:W-:-:S07]  /*2160*/  LEPC R20, `(.L_x_31) ;  /* 0x000000001014794e */ /* 0x000fce0000000000 */
[----:B01---5:R-:W-:Y:S05]  /*2170*/  CALL.ABS.NOINC R6 ;  /* 0x0000000006007343 */ /* 0x023fea0003c00000 */
.L_x_31:
[----:B------:R0:W5:Y:S01]  /*2180*/  LD.E.64 R4, desc[UR36][R18.64+0xd8] ;  /* 0x0000d82412047980 */ /* 0x000162000c101b00 */
[----:B------:R0:W1:Y:S02]  /*2190*/  LDC.64 R6, c[0x4][R2] ;  /* 0x0100000002067b82 */ /* 0x0000640000000a00 */
[----:B------:R-:W-:-:S07]  /*21a0*/  LEPC R20, `(.L_x_32) ;  /* 0x000000001014794e */ /* 0x000fce0000000000 */
[----:B01---5:R-:W-:Y:S05]  /*21b0*/  CALL.ABS.NOINC R6 ;  /* 0x0000000006007343 */ /* 0x023fea0003c00000 */
.L_x_32:
[----:B------:R0:W5:Y:S01]  /*21c0*/  LD.E.64 R4, desc[UR36][R18.64+0xe0] ;  /* 0x0000e02412047980 */ /* 0x000162000c101b00 */
[----:B------:R0:W1:Y:S02]  /*21d0*/  LDC.64 R6, c[0x4][R2] ;  /* 0x0100000002067b82 */ /* 0x0000640000000a00 */
[----:B------:R-:W-:-:S07]  /*21e0*/  LEPC R20, `(.L_x_33) ;  /* 0x000000001014794e */ /* 0x000fce0000000000 */
[----:B01---5:R-:W-:Y:S05]  /*21f0*/  CALL.ABS.NOINC R6 ;  /* 0x0000000006007343 */ /* 0x023fea0003c00000 */
.L_x_33:
[----:B------:R0:W5:Y:S01]  /*2200*/  LD.E.64 R4, desc[UR36][R18.64+0xe8] ;  /* 0x0000e82412047980 */ /* 0x000162000c101b00 */
[----:B------:R0:W1:Y:S02]  /*2210*/  LDC.64 R6, c[0x4][R2] ;  /* 0x0100000002067b82 */ /* 0x0000640000000a00 */
[----:B------:R-:W-:-:S07]  /*2220*/  LEPC R20, `(.L_x_34) ;  /* 0x000000001014794e */ /* 0x000fce0000000000 */
[----:B01---5:R-:W-:Y:S05]  /*2230*/  CALL.ABS.NOINC R6 ;  /* 0x0000000006007343 */ /* 0x023fea0003c00000 */
.L_x_34:
[----:B------:R0:W5:Y:S01]  /*2240*/  LD.E.64 R4, desc[UR36][R18.64+0xf0] ;  /* 0x0000f02412047980 */ /* 0x000162000c101b00 */
[----:B------:R0:W1:Y:S02]  /*2250*/  LDC.64 R6, c[0x4][R2] ;  /* 0x0100000002067b82 */ /* 0x0000640000000a00 */
[----:B------:R-:W-:-:S07]  /*2260*/  LEPC R20, `(.L_x_35) ;  /* 0x000000001014794e */ /* 0x000fce0000000000 */
[----:B01---5:R-:W-:Y:S05]  /*2270*/  CALL.ABS.NOINC R6 ;  /* 0x0000000006007343 */ /* 0x023fea0003c00000 */
.L_x_35:
[----:B------:R0:W5:Y:S01]  /*2280*/  LD.E.64 R4, desc[UR36][R18.64+0xf8] ;  /* 0x0000f82412047980 */ /* 0x000162000c101b00 */
[----:B------:R0:W1:Y:S02]  /*2290*/  LDC.64 R6, c[0x4][R2] ;  /* 0x0100000002067b82 */ /* 0x0000640000000a00 */
[----:B------:R-:W-:-:S07]  /*22a0*/  LEPC R20, `(.L_x_36) ;  /* 0x000000001014794e */ /* 0x000fce0000000000 */
[----:B01---5:R-:W-:Y:S05]  /*22b0*/  CALL.ABS.NOINC R6 ;  /* 0x0000000006007343 */ /* 0x023fea0003c00000 */
.L_x_36:
[----:B------:R-:W-:-:S13]  /*22c0*/  ISETP.NE.AND P6, PT, R24, RZ, PT ;  /* 0x000000ff1800720c */ /* 0x000fda0003fc5270 */
[----:B------:R-:W-:Y:S05]  /*22d0*/  @P6 BRA `(.L_x_37) ;  /* 0xfffffff400e46947 */ /* 0x000fea000383ffff */
[----:B------:R-:W-:Y:S05]  /*22e0*/  BSYNC.RECONVERGENT B6 ;  /* 0x0000000000067941 */ /* 0x000fea0003800200 */
.L_x_4:
[----:B------:R-:W0:Y:S01]  /*22f0*/  LDC.64 R2, c[0x4][R2] ;  /* 0x0100000002027b82 */ /* 0x000e220000000a00 */
[----:B------:R-:W-:Y:S01]  /*2300*/  IMAD.MOV.U32 R4, RZ, RZ, R16 ;  /* 0x000000ffff047224 */ /* 0x000fe200078e0010 */
[----:B------:R-:W-:-:S07]  /*2310*/  MOV R5, R17 ;  /* 0x0000001100057202 */ /* 0x000fce0000000f00 */
[----:B------:R-:W-:-:S07]  /*2320*/  LEPC R20, `(.L_x_38) ;  /* 0x000000001014794e */ /* 0x000fce0000000000 */
[----:B0-----:R-:W-:Y:S05]  /*2330*/  CALL.ABS.NOINC R2 ;  /* 0x0000000002007343 */ /* 0x001fea0003c00000 */
.L_x_38:
[----:B------:R-:W-:-:S13]  /*2340*/  ISETP.NE.AND P6, PT, R23, RZ, PT ;  /* 0x000000ff1700720c */ /* 0x000fda0003fc5270 */
[----:B------:R-:W-:Y:S05]  /*2350*/  @P6 BRA `(.L_x_39) ;  /* 0xffffffdc00346947 */ /* 0x000fea000383ffff */
[----:B------:R-:W-:Y:S05]  /*2360*/  EXIT ;  /* 0x000000000000794d */ /* 0x000fea0003800000 */
.L_x_40:
[----:B------:R-:W-:-:S00]  /*2370*/  BRA `(.L_x_40) ;  /* 0xfffffffc00fc7947 */ /* 0x000fc0000383ffff */
[----:B------:R-:W-:-:S00]  /*2380*/  NOP ;  /* 0x0000000000007918 */ /* 0x000fc00000000000 */
[----:B------:R-:W-:-:S00]  /*2390*/  NOP ;  /* 0x0000000000007918 */ /* 0x000fc00000000000 */
[----:B------:R-:W-:-:S00]  /*23a0*/  NOP ;  /* 0x0000000000007918 */ /* 0x000fc00000000000 */
[----:B------:R-:W-:-:S00]  /*23b0*/  NOP ;  /* 0x0000000000007918 */ /* 0x000fc00000000000 */
[----:B------:R-:W-:-:S00]  /*23c0*/  NOP ;  /* 0x0000000000007918 */ /* 0x000fc00000000000 */
[----:B------:R-:W-:-:S00]  /*23d0*/  NOP ;  /* 0x0000000000007918 */ /* 0x000fc00000000000 */
[----:B------:R-:W-:-:S00]  /*23e0*/  NOP ;  /* 0x0000000000007918 */ /* 0x000fc00000000000 */
[----:B------:R-:W-:-:S00]  /*23f0*/  NOP ;  /* 0x0000000000007918 */ /* 0x000fc00000000000 */
.L_x_54:


//--------------------- .text._Z16cudaDynamicAllocPcPi --------------------------
	.section	.text._Z16cudaDynamicAllocPcPi,"ax",@progbits
	.align	128
        .global         _Z16cudaDynamicAllocPcPi
        .type           _Z16cudaDynamicAllocPcPi,@function
        .size           _Z16cudaDynamicAllocPcPi,(.L_x_55 - _Z16cudaDynamicAllocPcPi)
        .other          _Z16cudaDynamicAllocPcPi,@"STO_CUDA_ENTRY STV_DEFAULT"
_Z16cudaDynamicAllocPcPi:
.text._Z16cudaDynamicAllocPcPi:
[----:B------:R-:W0:Y:S08]  /*0000*/  LDC R1, c[0x0][0x37c] ;  /* 0x0000df00ff017b82 */ /* 0x000e300000000800 */
[----:B------:R-:W1:Y:S01]  /*0010*/  LDC R2, c[0x0][0x2f8] ;  /* 0x0000be00ff027b82 */ /* 0x000e620000000800 */
[----:B0-----:R-:W-:Y:S02]  /*0020*/  VIADD R1, R1, 0xff7ffff0 ;  /* 0xff7ffff001017836 */ /* 0x001fe40000000000 */
[----:B------:R-:W-:-:S02]  /*0030*/  HFMA2 R10, -RZ, RZ, 1.9073486328125e-06, 0 ;  /* 0x00200000ff0a7431 */ /* 0x000fc400000001ff */
[----:B------:R-:W-:Y:S01]  /*0040*/  IMAD.MOV.U32 R11, RZ, RZ, 0x0 ;  /* 0x00000000ff0b7424 */ /* 0x000fe200078e00ff */
[----:B------:R-:W-:Y:S01]  /*0050*/  MOV R0, 0x20 ;  /* 0x0000002000007802 */ /* 0x000fe20000000f00 */
[C---:B------:R-:W-:Y:S01]  /*0060*/  VIADD R3, R1.reuse, 0x1000000 ;  /* 0x0100000001037836 */ /* 0x040fe20000000000 */
[----:B------:R-:W0:Y:S02]  /*0070*/  LDCU UR4, c[0x0][0x2fc] ;  /* 0x00005f80ff0477ac */ /* 0x000e240008000800 */
[----:B------:R2:W3:Y:S02]  /*0080*/  LDC.64 R8, c[0x4][R0] ;  /* 0x0100000000087b82 */ /* 0x0004e40000000a00 */
[----:B------:R2:W-:Y:S01]  /*0090*/  STL.64 [R3+-0x800000], R10 ;  /* 0x8000000a03007387 */ /* 0x0005e20000100a00 */
[----:B------:R-:W4:Y:S01]  /*00a0*/  LDCU.64 UR6, c[0x4][0x10] ;  /* 0x01000200ff0677ac */ /* 0x000f220008000a00 */
[----:B-1----:R-:W-:-:S04]  /*00b0*/  IADD3 R2, P0, P1, R1, 0x800000, R2 ;  /* 0x0080000001027810 */ /* 0x002fc8000791e002 */
[----:B0-----:R-:W-:Y:S01]  /*00c0*/  IADD3.X R16, PT, PT, RZ, UR4, RZ, P0, P1 ;  /* 0x00000004ff107c10 */ /* 0x001fe200087e24ff */
[----:B----4-:R-:W-:Y:S01]  /*00d0*/  IMAD.U32 R4, RZ, RZ, UR6 ;  /* 0x00000006ff047e24 */ /* 0x010fe2000f8e00ff */
[----:B------:R-:W-:Y:S01]  /*00e0*/  MOV R5, UR7 ;  /* 0x0000000700057c02 */ /* 0x000fe20008000f00 */
[----:B------:R-:W-:Y:S02]  /*00f0*/  IMAD.MOV.U32 R6, RZ, RZ, R2 ;  /* 0x000000ffff067224 */ /* 0x000fe400078e0002 */
[----:B--2---:R-:W-:-:S07]  /*0100*/  IMAD.MOV.U32 R7, RZ, RZ, R16 ;  /* 0x000000ffff077224 */ /* 0x004fce00078e0010 */
[----:B------:R-:W-:-:S07]  /*0110*/  LEPC R20, `(.L_x_41) ;  /* 0x000000001014794e */ /* 0x000fce0000000000 */
[----:B---3--:R-:W-:Y:S05]  /*0120*/  CALL.ABS.NOINC R8 ;  /* 0x0000000008007343 */ /* 0x008fea0003c00000 */
.L_x_41:
[----:B------:R-:W-:Y:S02]  /*0130*/  HFMA2 R0, -RZ, RZ, 0, 0 ;  /* 0x00000000ff007431 */ /* 0x000fe400000001ff */
[----:B------:R-:W-:Y:S02]  /*0140*/  IMAD.MOV.U32 R17, RZ, RZ, RZ ;  /* 0x000000ffff117224 */ /* 0x000fe400078e00ff */
[----:B------:R-:W-:-:S07]  /*0150*/  IMAD.MOV.U32 R18, RZ, RZ, RZ ;  /* 0x000000ffff127224 */ /* 0x000fce00078e00ff */
.L_x_52:
[----:B------:R-:W0:Y:S01]  /*0160*/  LDC.64 R6, c[0x0][0x388] ;  /* 0x0000e200ff067b82 */ /* 0x000e220000000a00 */
[----:B------:R-:W-:Y:S01]  /*0170*/  BSSY.RECONVERGENT B0, `(.L_x_42) ;  /* 0x0000013000007945 */ /* 0x000fe20003800200 */
[----:B------:R-:W-:Y:S01]  /*0180*/  IADD3 R9, PT, PT, R0, 0x1fffff, RZ ;  /* 0x001fffff00097810 */ /* 0x000fe20007ffe0ff */
[----:B------:R-:W-:-:S07]  /*0190*/  IMAD.MOV.U32 R19, RZ, RZ, -0x1 ;  /* 0xffffffffff137424 */ /* 0x000fce00078e00ff */
.L_x_46:
[C---:B0-----:R-:W-:Y:S01]  /*01a0*/  IMAD.WIDE R4, R18.reuse, 0x4, R6 ;  /* 0x0000000412047825 */ /* 0x041fe200078e0206 */
[----:B------:R-:W-:Y:S05]  /*01b0*/  YIELD ;  /* 0x0000000000007946 */ /* 0x000fea0003800000 */
[----:B------:R0:W2:Y:S01]  /*01c0*/  ATOMG.E.CAS.STRONG.GPU PT, R4, [R4], R18, R19 ;  /* 0x00000012040473a9 */ /* 0x0000a200001ee113 */
[----:B------:R-:W-:Y:S01]  /*01d0*/  VIADD R3, R18, 0x1 ;  /* 0x0000000112037836 */ /* 0x000fe20000000000 */
[----:B------:R-:W-:Y:S04]  /*01e0*/  BSSY.RELIABLE B6, `(.L_x_43) ;  /* 0x000000a000067945 */ /* 0x000fe80003800100 */
[----:B0-----:R-:W-:-:S02]  /*01f0*/  LOP3.LUT R18, R3, 0x1fffff, RZ, 0xc0, !PT ;  /* 0x001fffff03127812 */ /* 0x001fc400078ec0ff */
[----:B--2---:R-:W-:-:S13]  /*0200*/  ISETP.NE.AND P0, PT, R4, -0x1, PT ;  /* 0xffffffff0400780c */ /* 0x004fda0003f05270 */
[----:B------:R-:W-:Y:S05]  /*0210*/  @!P0 BRA `(.L_x_44) ;  /* 0x0000000000188947 */ /* 0x000fea0003800000 */
[C---:B------:R-:W-:Y:S02]  /*0220*/  LEA R3, R0.reuse, R1, 0x2 ;  /* 0x0000000100037211 */ /* 0x040fe400078e10ff */
[C---:B------:R-:W-:Y:S01]  /*0230*/  ISETP.NE.AND P0, PT, R0.reuse, R9, PT ;  /* 0x000000090000720c */ /* 0x040fe20003f05270 */
[----:B------:R-:W-:Y:S02]  /*0240*/  VIADD R0, R0, 0x1 ;  /* 0x0000000100007836 */ /* 0x000fe40000000000 */
[----:B------:R0:W-:Y:S10]  /*0250*/  STL [R3], R4 ;  /* 0x0000000403007387 */ /* 0x0001f40000100800 */
[----:B------:R-:W-:Y:S05]  /*0260*/  @!P0 BREAK.RELIABLE B6 ;  /* 0x0000000000068942 */ /* 0x000fea0003800100 */
[----:B0-----:R-:W-:Y:S05]  /*0270*/  @!P0 BRA `(.L_x_45) ;  /* 0x0000000000088947 */ /* 0x001fea0003800000 */
.L_x_44:
[----:B------:R-:W-:Y:S05]  /*0280*/  BSYNC.RELIABLE B6 ;  /* 0x0000000000067941 */ /* 0x000fea0003800100 */
.L_x_43:
[----:B------:R-:W-:Y:S05]  /*0290*/  BRA `(.L_x_46) ;  /* 0xfffffffc00c07947 */ /* 0x000fea000383ffff */
.L_x_45:
[----:B------:R-:W-:Y:S05]  /*02a0*/  BSYNC.RECONVERGENT B0 ;  /* 0x0000000000007941 */ /* 0x000fea0003800200 */
.L_x_42:
[----:B------:R-:W-:Y:S01]  /*02b0*/  VIADD R10, R1, 0x1000000 ;  /* 0x01000000010a7836 */ /* 0x000fe20000000000 */
[----:B------:R-:W-:Y:S01]  /*02c0*/  MOV R0, 0x20 ;  /* 0x0000002000007802 */ /* 0x000fe20000000f00 */
[----:B------:R-:W0:Y:S01]  /*02d0*/  LDCU.64 UR4, c[0x4][0x18] ;  /* 0x01000300ff0477ac */ /* 0x000e220008000a00 */
[----:B------:R-:W-:Y:S01]  /*02e0*/  IMAD.MOV.U32 R6, RZ, RZ, R2 ;  /* 0x000000ffff067224 */ /* 0x000fe200078e0002 */
[----:B------:R-:W-:Y:S01]  /*02f0*/  MOV R7, R16 ;  /* 0x0000001000077202 */ /* 0x000fe20000000f00 */
[----:B------:R1:W-:Y:S01]  /*0300*/  STL [R10+-0x800000], R17 ;  /* 0x800000110a007387 */ /* 0x0003e20000100800 */
[----:B------:R1:W2:Y:S01]  /*0310*/  LDC.64 R8, c[0x4][R0] ;  /* 0x0100000000087b82 */ /* 0x0002a20000000a00 */
[----:B0-----:R-:W-:Y:S01]  /*0320*/  MOV R4, UR4 ;  /* 0x0000000400047c02 */ /* 0x001fe20008000f00 */
[----:B-1----:R-:W-:-:S07]  /*0330*/  IMAD.U32 R5, RZ, RZ, UR5 ;  /* 0x00000005ff057e24 */ /* 0x002fce000f8e00ff */
[----:B------:R-:W-:-:S07]  /*0340*/  LEPC R20, `(.L_x_47) ;  /* 0x000000001014794e */ /* 0x000fce0000000000 */
[----:B--2---:R-:W-:Y:S05]  /*0350*/  CALL.ABS.NOINC R8 ;  /* 0x0000000008007343 */ /* 0x004fea0003c00000 */
.L_x_47:
[----:B------:R-:W-:Y:S01]  /*0360*/  BSSY B0, `(.L_x_48) ;  /* 0x0000010000007945 */ /* 0x000fe20003800000 */
[----:B------:R-:W-:-:S07]  /*0370*/  IMAD.MOV.U32 R0, RZ, RZ, RZ ;  /* 0x000000ffff007224 */ /* 0x000fce00078e00ff */
.L_x_51:
[C---:B------:R-:W-:Y:S01]  /*0380*/  LEA R3, R0.reuse, R1, 0x2 ;  /* 0x0000000100037211 */ /* 0x040fe200078e10ff */
[----:B------:R-:W0:Y:S04]  /*0390*/  LDC.64 R4, c[0x0][0x388] ;  /* 0x0000e200ff047b82 */ /* 0x000e280000000a00 */
[----:B------:R-:W0:Y:S01]  /*03a0*/  LDL R7, [R3] ;  /* 0x0000000003077983 */ /* 0x000e220000100800 */
[----:B------:R-:W-:Y:S01]  /*03b0*/  VIADD R0, R0, 0x1 ;  /* 0x0000000100007836 */ /* 0x000fe20000000000 */
[----:B------:R-:W-:Y:S01]  /*03c0*/  BSSY B1, `(.L_x_49) ;  /* 0x0000008000017945 */ /* 0x000fe20003800000 */
[----:B------:R-:W-:-:S03]  /*03d0*/  MOV R6, 0xffffffff ;  /* 0xffffffff00067802 */ /* 0x000fc60000000f00 */
[----:B------:R-:W-:Y:S01]  /*03e0*/  ISETP.NE.AND P1, PT, R0, 0x200000, PT ;  /* 0x002000000000780c */ /* 0x000fe20003f25270 */
[----:B0-----:R-:W-:-:S12]  /*03f0*/  IMAD.WIDE R4, R7, 0x4, R4 ;  /* 0x0000000407047825 */ /* 0x001fd800078e0204 */
.L_x_50:
[----:B------:R-:W-:Y:S05]  /*0400*/  YIELD ;  /* 0x0000000000007946 */ /* 0x000fea0003800000 */
[----:B------:R-:W2:Y:S02]  /*0410*/  ATOMG.E.CAS.STRONG.GPU PT, R3, [R4], R6, R7 ;  /* 0x00000006040373a9 */ /* 0x000ea400001ee107 */
[----:B--2---:R-:W-:-:S13]  /*0420*/  ISETP.NE.AND P0, PT, R3, -0x1, PT ;  /* 0xffffffff0300780c */ /* 0x004fda0003f05270 */
[----:B------:R-:W-:Y:S05]  /*0430*/  @P0 BRA `(.L_x_50) ;  /* 0xfffffffc00f00947 */ /* 0x000fea000383ffff */
[----:B------:R-:W-:Y:S05]  /*0440*/  BSYNC B1 ;  /* 0x0000000000017941 */ /* 0x000fea0003800000 */
.L_x_49:
[----:B------:R-:W-:Y:S05]  /*0450*/  @P1 BRA `(.L_x_51) ;  /* 0xfffffffc00c81947 */ /* 0x000fea000383ffff */
[----:B------:R-:W-:Y:S05]  /*0460*/  BSYNC B0 ;  /* 0x0000000000007941 */ /* 0x000fea0003800000 */
.L_x_48:
[----:B------:R-:W-:Y:S02]  /*0470*/  VIADD R17, R17, 0x1 ;  /* 0x0000000111117836 */ /* 0x000fe40000000000 */
[----:B------:R-:W-:-:S03]  /*0480*/  HFMA2 R0, -RZ, RZ, 1.9073486328125e-06, 0 ;  /* 0x00200000ff007431 */ /* 0x000fc600000001ff */
[----:B------:R-:W-:-:S13]  /*0490*/  ISETP.NE.AND P0, PT, R17, 0x64, PT ;  /* 0x000000641100780c */ /* 0x000fda0003f05270 */
[----:B------:R-:W-:Y:S05]  /*04a0*/  @P0 BRA `(.L_x_52) ;  /* 0xfffffffc002c0947 */ /* 0x000fea000383ffff */
[----:B------:R-:W-:Y:S05]  /*04b0*/  EXIT ;  /* 0x000000000000794d */ /* 0x000fea0003800000 */
.L_x_53:
        /* <DEDUP_REMOVED lines=12> */
.L_x_55:


//--------------------- .nv.global.init           --------------------------
	.section	.nv.global.init,"aw",@progbits
.nv.global.init:
	.type		$str$1,@object
	.size		$str$1,($str - $str$1)
$str$1:
        /*0000*/ 	.byte	0x21, 0x21, 0x21, 0x21, 0x25, 0x64, 0x20, 0x25, 0x64, 0x0a, 0x00
	.type		$str,@object
	.size		$str,(.L_0 - $str)
$str:
        /*000b*/ 	.byte	0x47, 0x50, 0x55, 0x20, 0x65, 0x6e, 0x74, 0x65, 0x72, 0x20, 0x25, 0x64, 0x0a, 0x00
.L_0:


//--------------------- .nv.shared.reserved.0     --------------------------
	.section	.nv.shared.reserved.0,"aw",@nobits
	.weak		__nv_reservedSMEM_offset_0_alias
	.size		__nv_reservedSMEM_offset_0_alias, 0, 64
	.other		__nv_reservedSMEM_offset_0_alias,@"STO_CUDA_RESERVED_SHARED STV_DEFAULT"
__nv_reservedSMEM_offset_0_alias:
	.zero		0
	.zero		64


//--------------------- .nv.constant0._Z9cudaAllocv --------------------------
	.section	.nv.constant0._Z9cudaAllocv,"a",@progbits
	.sectionflags	@""
	.align	4
.nv.constant0._Z9cudaAllocv:
	.zero		896


//--------------------- .nv.constant0._Z16cudaDynamicAllocPcPi --------------------------
	.section	.nv.constant0._Z16cudaDynamicAllocPcPi,"a",@progbits
	.sectionflags	@""
	.align	4
.nv.constant0._Z16cudaDynamicAllocPcPi:
	.zero		912


//--------------------- SYMBOLS --------------------------

	.type		.nv.reservedSmem.offset0,@object
	.size		.nv.reservedSmem.offset0,0x4
	.type		malloc,@function
	.type		free,@function
	.type		vprintf,@function
